//
// Generated by NVIDIA NVVM Compiler
//
// Compiler Build ID: CL-36424714
// Cuda compilation tools, release 13.0, V13.0.88
// Based on NVVM 20.0.0
//

.version 9.0
.target sm_100
.address_size 64

	// .globl	_Z16tensorLinearKernILi1EEvPKfS1_Pfiiiii

.visible .entry _Z16tensorLinearKernILi1EEvPKfS1_Pfiiiii(
	.param .u64 .ptr .align 1 _Z16tensorLinearKernILi1EEvPKfS1_Pfiiiii_param_0,
	.param .u64 .ptr .align 1 _Z16tensorLinearKernILi1EEvPKfS1_Pfiiiii_param_1,
	.param .u64 .ptr .align 1 _Z16tensorLinearKernILi1EEvPKfS1_Pfiiiii_param_2,
	.param .u32 _Z16tensorLinearKernILi1EEvPKfS1_Pfiiiii_param_3,
	.param .u32 _Z16tensorLinearKernILi1EEvPKfS1_Pfiiiii_param_4,
	.param .u32 _Z16tensorLinearKernILi1EEvPKfS1_Pfiiiii_param_5,
	.param .u32 _Z16tensorLinearKernILi1EEvPKfS1_Pfiiiii_param_6,
	.param .u32 _Z16tensorLinearKernILi1EEvPKfS1_Pfiiiii_param_7
)
{
	.reg .pred 	%p<13>;
	.reg .b32 	%r<43>;
	.reg .b32 	%f<20>;
	.reg .b64 	%rd<13>;

	ld.param.u64 	%rd4, [_Z16tensorLinearKernILi1EEvPKfS1_Pfiiiii_param_0];
	ld.param.u64 	%rd5, [_Z16tensorLinearKernILi1EEvPKfS1_Pfiiiii_param_1];
	ld.param.u64 	%rd6, [_Z16tensorLinearKernILi1EEvPKfS1_Pfiiiii_param_2];
	ld.param.u32 	%r22, [_Z16tensorLinearKernILi1EEvPKfS1_Pfiiiii_param_3];
	ld.param.u32 	%r23, [_Z16tensorLinearKernILi1EEvPKfS1_Pfiiiii_param_4];
	ld.param.u32 	%r24, [_Z16tensorLinearKernILi1EEvPKfS1_Pfiiiii_param_5];
	ld.param.u32 	%r25, [_Z16tensorLinearKernILi1EEvPKfS1_Pfiiiii_param_6];
	ld.param.u32 	%r26, [_Z16tensorLinearKernILi1EEvPKfS1_Pfiiiii_param_7];
	mov.u32 	%r38, %ctaid.y;
	setp.ge.s32 	%p1, %r38, %r22;
	@%p1 bra 	$L__BB0_11;
	mov.u32 	%r2, %ctaid.x;
	mov.u32 	%r3, %tid.x;
	mov.u32 	%r4, %ntid.x;
	mov.u32 	%r5, %nctaid.x;
	mov.u32 	%r6, %nctaid.y;
	mul.lo.s32 	%r7, %r3, %r26;
	mul.lo.s32 	%r8, %r4, %r26;
	cvta.to.global.u64 	%rd1, %rd6;
	cvta.to.global.u64 	%rd2, %rd4;
	cvta.to.global.u64 	%rd3, %rd5;
$L__BB0_2:
	setp.ge.s32 	%p2, %r2, %r24;
	@%p2 bra 	$L__BB0_10;
	mul.lo.s32 	%r10, %r38, %r24;
	mad.lo.s32 	%r11, %r38, %r23, %r3;
	mov.u32 	%r39, %r2;
$L__BB0_4:
	setp.ge.s32 	%p3, %r3, %r23;
	mov.f32 	%f19, 0f00000000;
	@%p3 bra 	$L__BB0_7;
	mad.lo.s32 	%r40, %r39, %r25, %r7;
	mov.f32 	%f19, 0f00000000;
	mov.u32 	%r41, %r11;
	mov.u32 	%r42, %r3;
$L__BB0_6:
	mul.wide.s32 	%rd7, %r40, 4;
	add.s64 	%rd8, %rd2, %rd7;
	ld.global.f32 	%f7, [%rd8];
	mul.wide.s32 	%rd9, %r41, 4;
	add.s64 	%rd10, %rd3, %rd9;
	ld.global.f32 	%f8, [%rd10];
	fma.rn.f32 	%f19, %f7, %f8, %f19;
	add.s32 	%r42, %r42, %r4;
	add.s32 	%r41, %r41, %r4;
	add.s32 	%r40, %r40, %r8;
	setp.lt.s32 	%p4, %r42, %r23;
	@%p4 bra 	$L__BB0_6;
$L__BB0_7:
	setp.ne.s32 	%p5, %r3, 0;
	mov.b32 	%r27, %f19;
	shfl.sync.down.b32	%r28|%p6, %r27, 16, 31, -1;
	mov.b32 	%f9, %r28;
	add.f32 	%f10, %f19, %f9;
	mov.b32 	%r29, %f10;
	shfl.sync.down.b32	%r30|%p7, %r29, 8, 31, -1;
	mov.b32 	%f11, %r30;
	add.f32 	%f12, %f10, %f11;
	mov.b32 	%r31, %f12;
	shfl.sync.down.b32	%r32|%p8, %r31, 4, 31, -1;
	mov.b32 	%f13, %r32;
	add.f32 	%f14, %f12, %f13;
	mov.b32 	%r33, %f14;
	shfl.sync.down.b32	%r34|%p9, %r33, 2, 31, -1;
	mov.b32 	%f15, %r34;
	add.f32 	%f16, %f14, %f15;
	mov.b32 	%r35, %f16;
	shfl.sync.down.b32	%r36|%p10, %r35, 1, 31, -1;
	mov.b32 	%f17, %r36;
	add.f32 	%f4, %f16, %f17;
	@%p5 bra 	$L__BB0_9;
	add.s32 	%r37, %r39, %r10;
	mul.wide.s32 	%rd11, %r37, 4;
	add.s64 	%rd12, %rd1, %rd11;
	st.global.f32 	[%rd12], %f4;
$L__BB0_9:
	add.s32 	%r39, %r39, %r5;
	setp.lt.s32 	%p11, %r39, %r24;
	@%p11 bra 	$L__BB0_4;
$L__BB0_10:
	add.s32 	%r38, %r38, %r6;
	setp.lt.s32 	%p12, %r38, %r22;
	@%p12 bra 	$L__BB0_2;
$L__BB0_11:
	ret;

}
	// .globl	_Z16tensorLinearKernILi3EEvPKfS1_Pfiiiii
.visible .entry _Z16tensorLinearKernILi3EEvPKfS1_Pfiiiii(
	.param .u64 .ptr .align 1 _Z16tensorLinearKernILi3EEvPKfS1_Pfiiiii_param_0,
	.param .u64 .ptr .align 1 _Z16tensorLinearKernILi3EEvPKfS1_Pfiiiii_param_1,
	.param .u64 .ptr .align 1 _Z16tensorLinearKernILi3EEvPKfS1_Pfiiiii_param_2,
	.param .u32 _Z16tensorLinearKernILi3EEvPKfS1_Pfiiiii_param_3,
	.param .u32 _Z16tensorLinearKernILi3EEvPKfS1_Pfiiiii_param_4,
	.param .u32 _Z16tensorLinearKernILi3EEvPKfS1_Pfiiiii_param_5,
	.param .u32 _Z16tensorLinearKernILi3EEvPKfS1_Pfiiiii_param_6,
	.param .u32 _Z16tensorLinearKernILi3EEvPKfS1_Pfiiiii_param_7
)
{
	.reg .pred 	%p<23>;
	.reg .b32 	%r<67>;
	.reg .b32 	%f<52>;
	.reg .b64 	%rd<13>;

	ld.param.u64 	%rd4, [_Z16tensorLinearKernILi3EEvPKfS1_Pfiiiii_param_0];
	ld.param.u64 	%rd5, [_Z16tensorLinearKernILi3EEvPKfS1_Pfiiiii_param_1];
	ld.param.u64 	%rd6, [_Z16tensorLinearKernILi3EEvPKfS1_Pfiiiii_param_2];
	ld.param.u32 	%r22, [_Z16tensorLinearKernILi3EEvPKfS1_Pfiiiii_param_3];
	ld.param.u32 	%r23, [_Z16tensorLinearKernILi3EEvPKfS1_Pfiiiii_param_4];
	ld.param.u32 	%r24, [_Z16tensorLinearKernILi3EEvPKfS1_Pfiiiii_param_5];
	ld.param.u32 	%r26, [_Z16tensorLinearKernILi3EEvPKfS1_Pfiiiii_param_7];
	mov.u32 	%r62, %ctaid.y;
	setp.ge.s32 	%p1, %r62, %r22;
	@%p1 bra 	$L__BB1_11;
	mov.u32 	%r2, %ctaid.x;
	mov.u32 	%r3, %tid.x;
	mov.u32 	%r4, %ntid.x;
	mov.u32 	%r5, %nctaid.x;
	mul.lo.s32 	%r6, %r4, 3;
	mul.lo.s32 	%r7, %r3, %r26;
	mul.lo.s32 	%r8, %r4, %r26;
	cvta.to.global.u64 	%rd1, %rd6;
	cvta.to.global.u64 	%rd2, %rd4;
	cvta.to.global.u64 	%rd3, %rd5;
$L__BB1_2:
	setp.ge.s32 	%p2, %r2, %r24;
	@%p2 bra 	$L__BB1_10;
	mul.lo.s32 	%r10, %r62, %r24;
	mad.lo.s32 	%r27, %r62, %r23, %r3;
	mul.lo.s32 	%r11, %r27, 3;
	mov.u32 	%r63, %r2;
$L__BB1_4:
	setp.ge.s32 	%p3, %r3, %r23;
	mov.f32 	%f49, 0f00000000;
	mov.f32 	%f50, %f49;
	mov.f32 	%f51, %f49;
	@%p3 bra 	$L__BB1_7;
	ld.param.u32 	%r61, [_Z16tensorLinearKernILi3EEvPKfS1_Pfiiiii_param_6];
	mad.lo.s32 	%r64, %r63, %r61, %r7;
	mov.f32 	%f49, 0f00000000;
	mov.u32 	%r65, %r11;
	mov.u32 	%r66, %r3;
$L__BB1_6:
	mul.wide.s32 	%rd7, %r64, 4;
	add.s64 	%rd8, %rd2, %rd7;
	ld.global.f32 	%f15, [%rd8];
	mul.wide.s32 	%rd9, %r65, 4;
	add.s64 	%rd10, %rd3, %rd9;
	ld.global.f32 	%f16, [%rd10];
	fma.rn.f32 	%f51, %f15, %f16, %f51;
	ld.global.f32 	%f17, [%rd10+4];
	fma.rn.f32 	%f50, %f15, %f17, %f50;
	ld.global.f32 	%f18, [%rd10+8];
	fma.rn.f32 	%f49, %f15, %f18, %f49;
	add.s32 	%r66, %r66, %r4;
	add.s32 	%r65, %r65, %r6;
	add.s32 	%r64, %r64, %r8;
	setp.lt.s32 	%p4, %r66, %r23;
	@%p4 bra 	$L__BB1_6;
$L__BB1_7:
	setp.ne.s32 	%p5, %r3, 0;
	mov.b32 	%r28, %f51;
	shfl.sync.down.b32	%r29|%p6, %r28, 16, 31, -1;
	mov.b32 	%f19, %r29;
	add.f32 	%f20, %f51, %f19;
	mov.b32 	%r30, %f50;
	shfl.sync.down.b32	%r31|%p7, %r30, 16, 31, -1;
	mov.b32 	%f21, %r31;
	add.f32 	%f22, %f50, %f21;
	mov.b32 	%r32, %f49;
	shfl.sync.down.b32	%r33|%p8, %r32, 16, 31, -1;
	mov.b32 	%f23, %r33;
	add.f32 	%f24, %f49, %f23;
	mov.b32 	%r34, %f20;
	shfl.sync.down.b32	%r35|%p9, %r34, 8, 31, -1;
	mov.b32 	%f25, %r35;
	add.f32 	%f26, %f20, %f25;
	mov.b32 	%r36, %f22;
	shfl.sync.down.b32	%r37|%p10, %r36, 8, 31, -1;
	mov.b32 	%f27, %r37;
	add.f32 	%f28, %f22, %f27;
	mov.b32 	%r38, %f24;
	shfl.sync.down.b32	%r39|%p11, %r38, 8, 31, -1;
	mov.b32 	%f29, %r39;
	add.f32 	%f30, %f24, %f29;
	mov.b32 	%r40, %f26;
	shfl.sync.down.b32	%r41|%p12, %r40, 4, 31, -1;
	mov.b32 	%f31, %r41;
	add.f32 	%f32, %f26, %f31;
	mov.b32 	%r42, %f28;
	shfl.sync.down.b32	%r43|%p13, %r42, 4, 31, -1;
	mov.b32 	%f33, %r43;
	add.f32 	%f34, %f28, %f33;
	mov.b32 	%r44, %f30;
	shfl.sync.down.b32	%r45|%p14, %r44, 4, 31, -1;
	mov.b32 	%f35, %r45;
	add.f32 	%f36, %f30, %f35;
	mov.b32 	%r46, %f32;
	shfl.sync.down.b32	%r47|%p15, %r46, 2, 31, -1;
	mov.b32 	%f37, %r47;
	add.f32 	%f38, %f32, %f37;
	mov.b32 	%r48, %f34;
	shfl.sync.down.b32	%r49|%p16, %r48, 2, 31, -1;
	mov.b32 	%f39, %r49;
	add.f32 	%f40, %f34, %f39;
	mov.b32 	%r50, %f36;
	shfl.sync.down.b32	%r51|%p17, %r50, 2, 31, -1;
	mov.b32 	%f41, %r51;
	add.f32 	%f42, %f36, %f41;
	mov.b32 	%r52, %f38;
	shfl.sync.down.b32	%r53|%p18, %r52, 1, 31, -1;
	mov.b32 	%f43, %r53;
	add.f32 	%f10, %f38, %f43;
	mov.b32 	%r54, %f40;
	shfl.sync.down.b32	%r55|%p19, %r54, 1, 31, -1;
	mov.b32 	%f44, %r55;
	add.f32 	%f11, %f40, %f44;
	mov.b32 	%r56, %f42;
	shfl.sync.down.b32	%r57|%p20, %r56, 1, 31, -1;
	mov.b32 	%f45, %r57;
	add.f32 	%f12, %f42, %f45;
	@%p5 bra 	$L__BB1_9;
	add.s32 	%r58, %r63, %r10;
	mul.lo.s32 	%r59, %r58, 3;
	mul.wide.s32 	%rd11, %r59, 4;
	add.s64 	%rd12, %rd1, %rd11;
	st.global.f32 	[%rd12], %f10;
	st.global.f32 	[%rd12+4], %f11;
	st.global.f32 	[%rd12+8], %f12;
$L__BB1_9:
	add.s32 	%r63, %r63, %r5;
	setp.lt.s32 	%p21, %r63, %r24;
	@%p21 bra 	$L__BB1_4;
$L__BB1_10:
	mov.u32 	%r60, %nctaid.y;
	add.s32 	%r62, %r62, %r60;
	setp.lt.s32 	%p22, %r62, %r22;
	@%p22 bra 	$L__BB1_2;
$L__BB1_11:
	ret;

}
	// .globl	_Z16tensorLinearKernILi9EEvPKfS1_Pfiiiii
.visible .entry _Z16tensorLinearKernILi9EEvPKfS1_Pfiiiii(
	.param .u64 .ptr .align 1 _Z16tensorLinearKernILi9EEvPKfS1_Pfiiiii_param_0,
	.param .u64 .ptr .align 1 _Z16tensorLinearKernILi9EEvPKfS1_Pfiiiii_param_1,
	.param .u64 .ptr .align 1 _Z16tensorLinearKernILi9EEvPKfS1_Pfiiiii_param_2,
	.param .u32 _Z16tensorLinearKernILi9EEvPKfS1_Pfiiiii_param_3,
	.param .u32 _Z16tensorLinearKernILi9EEvPKfS1_Pfiiiii_param_4,
	.param .u32 _Z16tensorLinearKernILi9EEvPKfS1_Pfiiiii_param_5,
	.param .u32 _Z16tensorLinearKernILi9EEvPKfS1_Pfiiiii_param_6,
	.param .u32 _Z16tensorLinearKernILi9EEvPKfS1_Pfiiiii_param_7
)
{
	.reg .pred 	%p<53>;
	.reg .b32 	%r<128>;
	.reg .b32 	%f<148>;
	.reg .b64 	%rd<14>;

	ld.param.u64 	%rd3, [_Z16tensorLinearKernILi9EEvPKfS1_Pfiiiii_param_0];
	ld.param.u64 	%rd4, [_Z16tensorLinearKernILi9EEvPKfS1_Pfiiiii_param_1];
	ld.param.u32 	%r19, [_Z16tensorLinearKernILi9EEvPKfS1_Pfiiiii_param_3];
	ld.param.u32 	%r20, [_Z16tensorLinearKernILi9EEvPKfS1_Pfiiiii_param_4];
	ld.param.u32 	%r21, [_Z16tensorLinearKernILi9EEvPKfS1_Pfiiiii_param_5];
	mov.u32 	%r123, %ctaid.y;
	setp.ge.s32 	%p1, %r123, %r19;
	@%p1 bra 	$L__BB2_11;
	ld.param.u32 	%r121, [_Z16tensorLinearKernILi9EEvPKfS1_Pfiiiii_param_7];
	mov.u32 	%r2, %ctaid.x;
	mov.u32 	%r3, %tid.x;
	mov.u32 	%r4, %ntid.x;
	mul.lo.s32 	%r5, %r4, 9;
	mul.lo.s32 	%r6, %r4, %r121;
	cvta.to.global.u64 	%rd1, %rd3;
	cvta.to.global.u64 	%rd2, %rd4;
$L__BB2_2:
	setp.ge.s32 	%p2, %r2, %r21;
	@%p2 bra 	$L__BB2_10;
	mov.u32 	%r124, %r2;
$L__BB2_4:
	setp.ge.s32 	%p3, %r3, %r20;
	mov.f32 	%f139, 0f00000000;
	mov.f32 	%f140, %f139;
	mov.f32 	%f141, %f139;
	mov.f32 	%f142, %f139;
	mov.f32 	%f143, %f139;
	mov.f32 	%f144, %f139;
	mov.f32 	%f145, %f139;
	mov.f32 	%f146, %f139;
	mov.f32 	%f147, %f139;
	@%p3 bra 	$L__BB2_7;
	ld.param.u32 	%r122, [_Z16tensorLinearKernILi9EEvPKfS1_Pfiiiii_param_7];
	ld.param.u32 	%r120, [_Z16tensorLinearKernILi9EEvPKfS1_Pfiiiii_param_6];
	mad.lo.s32 	%r24, %r123, %r20, %r3;
	mul.lo.s32 	%r126, %r24, 9;
	mul.lo.s32 	%r25, %r124, %r120;
	mad.lo.s32 	%r125, %r3, %r122, %r25;
	mov.f32 	%f139, 0f00000000;
	mov.u32 	%r127, %r3;
$L__BB2_6:
	mul.wide.s32 	%rd6, %r125, 4;
	add.s64 	%rd7, %rd1, %rd6;
	ld.global.f32 	%f39, [%rd7];
	mul.wide.s32 	%rd8, %r126, 4;
	add.s64 	%rd9, %rd2, %rd8;
	ld.global.f32 	%f40, [%rd9];
	fma.rn.f32 	%f147, %f39, %f40, %f147;
	ld.global.f32 	%f41, [%rd9+4];
	fma.rn.f32 	%f146, %f39, %f41, %f146;
	ld.global.f32 	%f42, [%rd9+8];
	fma.rn.f32 	%f145, %f39, %f42, %f145;
	ld.global.f32 	%f43, [%rd9+12];
	fma.rn.f32 	%f144, %f39, %f43, %f144;
	ld.global.f32 	%f44, [%rd9+16];
	fma.rn.f32 	%f143, %f39, %f44, %f143;
	ld.global.f32 	%f45, [%rd9+20];
	fma.rn.f32 	%f142, %f39, %f45, %f142;
	ld.global.f32 	%f46, [%rd9+24];
	fma.rn.f32 	%f141, %f39, %f46, %f141;
	ld.global.f32 	%f47, [%rd9+28];
	fma.rn.f32 	%f140, %f39, %f47, %f140;
	ld.global.f32 	%f48, [%rd9+32];
	fma.rn.f32 	%f139, %f39, %f48, %f139;
	add.s32 	%r127, %r127, %r4;
	add.s32 	%r126, %r126, %r5;
	add.s32 	%r125, %r125, %r6;
	setp.lt.s32 	%p4, %r127, %r20;
	@%p4 bra 	$L__BB2_6;
$L__BB2_7:
	setp.ne.s32 	%p5, %r3, 0;
	mov.b32 	%r26, %f147;
	shfl.sync.down.b32	%r27|%p6, %r26, 16, 31, -1;
	mov.b32 	%f49, %r27;
	add.f32 	%f50, %f147, %f49;
	mov.b32 	%r28, %f146;
	shfl.sync.down.b32	%r29|%p7, %r28, 16, 31, -1;
	mov.b32 	%f51, %r29;
	add.f32 	%f52, %f146, %f51;
	mov.b32 	%r30, %f145;
	shfl.sync.down.b32	%r31|%p8, %r30, 16, 31, -1;
	mov.b32 	%f53, %r31;
	add.f32 	%f54, %f145, %f53;
	mov.b32 	%r32, %f144;
	shfl.sync.down.b32	%r33|%p9, %r32, 16, 31, -1;
	mov.b32 	%f55, %r33;
	add.f32 	%f56, %f144, %f55;
	mov.b32 	%r34, %f143;
	shfl.sync.down.b32	%r35|%p10, %r34, 16, 31, -1;
	mov.b32 	%f57, %r35;
	add.f32 	%f58, %f143, %f57;
	mov.b32 	%r36, %f142;
	shfl.sync.down.b32	%r37|%p11, %r36, 16, 31, -1;
	mov.b32 	%f59, %r37;
	add.f32 	%f60, %f142, %f59;
	mov.b32 	%r38, %f141;
	shfl.sync.down.b32	%r39|%p12, %r38, 16, 31, -1;
	mov.b32 	%f61, %r39;
	add.f32 	%f62, %f141, %f61;
	mov.b32 	%r40, %f140;
	shfl.sync.down.b32	%r41|%p13, %r40, 16, 31, -1;
	mov.b32 	%f63, %r41;
	add.f32 	%f64, %f140, %f63;
	mov.b32 	%r42, %f139;
	shfl.sync.down.b32	%r43|%p14, %r42, 16, 31, -1;
	mov.b32 	%f65, %r43;
	add.f32 	%f66, %f139, %f65;
	mov.b32 	%r44, %f50;
	shfl.sync.down.b32	%r45|%p15, %r44, 8, 31, -1;
	mov.b32 	%f67, %r45;
	add.f32 	%f68, %f50, %f67;
	mov.b32 	%r46, %f52;
	shfl.sync.down.b32	%r47|%p16, %r46, 8, 31, -1;
	mov.b32 	%f69, %r47;
	add.f32 	%f70, %f52, %f69;
	mov.b32 	%r48, %f54;
	shfl.sync.down.b32	%r49|%p17, %r48, 8, 31, -1;
	mov.b32 	%f71, %r49;
	add.f32 	%f72, %f54, %f71;
	mov.b32 	%r50, %f56;
	shfl.sync.down.b32	%r51|%p18, %r50, 8, 31, -1;
	mov.b32 	%f73, %r51;
	add.f32 	%f74, %f56, %f73;
	mov.b32 	%r52, %f58;
	shfl.sync.down.b32	%r53|%p19, %r52, 8, 31, -1;
	mov.b32 	%f75, %r53;
	add.f32 	%f76, %f58, %f75;
	mov.b32 	%r54, %f60;
	shfl.sync.down.b32	%r55|%p20, %r54, 8, 31, -1;
	mov.b32 	%f77, %r55;
	add.f32 	%f78, %f60, %f77;
	mov.b32 	%r56, %f62;
	shfl.sync.down.b32	%r57|%p21, %r56, 8, 31, -1;
	mov.b32 	%f79, %r57;
	add.f32 	%f80, %f62, %f79;
	mov.b32 	%r58, %f64;
	shfl.sync.down.b32	%r59|%p22, %r58, 8, 31, -1;
	mov.b32 	%f81, %r59;
	add.f32 	%f82, %f64, %f81;
	mov.b32 	%r60, %f66;
	shfl.sync.down.b32	%r61|%p23, %r60, 8, 31, -1;
	mov.b32 	%f83, %r61;
	add.f32 	%f84, %f66, %f83;
	mov.b32 	%r62, %f68;
	shfl.sync.down.b32	%r63|%p24, %r62, 4, 31, -1;
	mov.b32 	%f85, %r63;
	add.f32 	%f86, %f68, %f85;
	mov.b32 	%r64, %f70;
	shfl.sync.down.b32	%r65|%p25, %r64, 4, 31, -1;
	mov.b32 	%f87, %r65;
	add.f32 	%f88, %f70, %f87;
	mov.b32 	%r66, %f72;
	shfl.sync.down.b32	%r67|%p26, %r66, 4, 31, -1;
	mov.b32 	%f89, %r67;
	add.f32 	%f90, %f72, %f89;
	mov.b32 	%r68, %f74;
	shfl.sync.down.b32	%r69|%p27, %r68, 4, 31, -1;
	mov.b32 	%f91, %r69;
	add.f32 	%f92, %f74, %f91;
	mov.b32 	%r70, %f76;
	shfl.sync.down.b32	%r71|%p28, %r70, 4, 31, -1;
	mov.b32 	%f93, %r71;
	add.f32 	%f94, %f76, %f93;
	mov.b32 	%r72, %f78;
	shfl.sync.down.b32	%r73|%p29, %r72, 4, 31, -1;
	mov.b32 	%f95, %r73;
	add.f32 	%f96, %f78, %f95;
	mov.b32 	%r74, %f80;
	shfl.sync.down.b32	%r75|%p30, %r74, 4, 31, -1;
	mov.b32 	%f97, %r75;
	add.f32 	%f98, %f80, %f97;
	mov.b32 	%r76, %f82;
	shfl.sync.down.b32	%r77|%p31, %r76, 4, 31, -1;
	mov.b32 	%f99, %r77;
	add.f32 	%f100, %f82, %f99;
	mov.b32 	%r78, %f84;
	shfl.sync.down.b32	%r79|%p32, %r78, 4, 31, -1;
	mov.b32 	%f101, %r79;
	add.f32 	%f102, %f84, %f101;
	mov.b32 	%r80, %f86;
	shfl.sync.down.b32	%r81|%p33, %r80, 2, 31, -1;
	mov.b32 	%f103, %r81;
	add.f32 	%f104, %f86, %f103;
	mov.b32 	%r82, %f88;
	shfl.sync.down.b32	%r83|%p34, %r82, 2, 31, -1;
	mov.b32 	%f105, %r83;
	add.f32 	%f106, %f88, %f105;
	mov.b32 	%r84, %f90;
	shfl.sync.down.b32	%r85|%p35, %r84, 2, 31, -1;
	mov.b32 	%f107, %r85;
	add.f32 	%f108, %f90, %f107;
	mov.b32 	%r86, %f92;
	shfl.sync.down.b32	%r87|%p36, %r86, 2, 31, -1;
	mov.b32 	%f109, %r87;
	add.f32 	%f110, %f92, %f109;
	mov.b32 	%r88, %f94;
	shfl.sync.down.b32	%r89|%p37, %r88, 2, 31, -1;
	mov.b32 	%f111, %r89;
	add.f32 	%f112, %f94, %f111;
	mov.b32 	%r90, %f96;
	shfl.sync.down.b32	%r91|%p38, %r90, 2, 31, -1;
	mov.b32 	%f113, %r91;
	add.f32 	%f114, %f96, %f113;
	mov.b32 	%r92, %f98;
	shfl.sync.down.b32	%r93|%p39, %r92, 2, 31, -1;
	mov.b32 	%f115, %r93;
	add.f32 	%f116, %f98, %f115;
	mov.b32 	%r94, %f100;
	shfl.sync.down.b32	%r95|%p40, %r94, 2, 31, -1;
	mov.b32 	%f117, %r95;
	add.f32 	%f118, %f100, %f117;
	mov.b32 	%r96, %f102;
	shfl.sync.down.b32	%r97|%p41, %r96, 2, 31, -1;
	mov.b32 	%f119, %r97;
	add.f32 	%f120, %f102, %f119;
	mov.b32 	%r98, %f104;
	shfl.sync.down.b32	%r99|%p42, %r98, 1, 31, -1;
	mov.b32 	%f121, %r99;
	add.f32 	%f28, %f104, %f121;
	mov.b32 	%r100, %f106;
	shfl.sync.down.b32	%r101|%p43, %r100, 1, 31, -1;
	mov.b32 	%f122, %r101;
	add.f32 	%f29, %f106, %f122;
	mov.b32 	%r102, %f108;
	shfl.sync.down.b32	%r103|%p44, %r102, 1, 31, -1;
	mov.b32 	%f123, %r103;
	add.f32 	%f30, %f108, %f123;
	mov.b32 	%r104, %f110;
	shfl.sync.down.b32	%r105|%p45, %r104, 1, 31, -1;
	mov.b32 	%f124, %r105;
	add.f32 	%f31, %f110, %f124;
	mov.b32 	%r106, %f112;
	shfl.sync.down.b32	%r107|%p46, %r106, 1, 31, -1;
	mov.b32 	%f125, %r107;
	add.f32 	%f32, %f112, %f125;
	mov.b32 	%r108, %f114;
	shfl.sync.down.b32	%r109|%p47, %r108, 1, 31, -1;
	mov.b32 	%f126, %r109;
	add.f32 	%f33, %f114, %f126;
	mov.b32 	%r110, %f116;
	shfl.sync.down.b32	%r111|%p48, %r110, 1, 31, -1;
	mov.b32 	%f127, %r111;
	add.f32 	%f34, %f116, %f127;
	mov.b32 	%r112, %f118;
	shfl.sync.down.b32	%r113|%p49, %r112, 1, 31, -1;
	mov.b32 	%f128, %r113;
	add.f32 	%f35, %f118, %f128;
	mov.b32 	%r114, %f120;
	shfl.sync.down.b32	%r115|%p50, %r114, 1, 31, -1;
	mov.b32 	%f129, %r115;
	add.f32 	%f36, %f120, %f129;
	@%p5 bra 	$L__BB2_9;
	ld.param.u64 	%rd13, [_Z16tensorLinearKernILi9EEvPKfS1_Pfiiiii_param_2];
	mad.lo.s32 	%r116, %r123, %r21, %r124;
	mul.lo.s32 	%r117, %r116, 9;
	cvta.to.global.u64 	%rd10, %rd13;
	mul.wide.s32 	%rd11, %r117, 4;
	add.s64 	%rd12, %rd10, %rd11;
	st.global.f32 	[%rd12], %f28;
	st.global.f32 	[%rd12+4], %f29;
	st.global.f32 	[%rd12+8], %f30;
	st.global.f32 	[%rd12+12], %f31;
	st.global.f32 	[%rd12+16], %f32;
	st.global.f32 	[%rd12+20], %f33;
	st.global.f32 	[%rd12+24], %f34;
	st.global.f32 	[%rd12+28], %f35;
	st.global.f32 	[%rd12+32], %f36;
$L__BB2_9:
	mov.u32 	%r118, %nctaid.x;
	add.s32 	%r124, %r124, %r118;
	setp.lt.s32 	%p51, %r124, %r21;
	@%p51 bra 	$L__BB2_4;
$L__BB2_10:
	mov.u32 	%r119, %nctaid.y;
	add.s32 	%r123, %r123, %r119;
	setp.lt.s32 	%p52, %r123, %r19;
	@%p52 bra 	$L__BB2_2;
$L__BB2_11:
	ret;

}
	// .globl	_Z24tensorLinearBackwardKernILi1EEvPKfS1_Pfiii
.visible .entry _Z24tensorLinearBackwardKernILi1EEvPKfS1_Pfiii(
	.param .u64 .ptr .align 1 _Z24tensorLinearBackwardKernILi1EEvPKfS1_Pfiii_param_0,
	.param .u64 .ptr .align 1 _Z24tensorLinearBackwardKernILi1EEvPKfS1_Pfiii_param_1,
	.param .u64 .ptr .align 1 _Z24tensorLinearBackwardKernILi1EEvPKfS1_Pfiii_param_2,
	.param .u32 _Z24tensorLinearBackwardKernILi1EEvPKfS1_Pfiii_param_3,
	.param .u32 _Z24tensorLinearBackwardKernILi1EEvPKfS1_Pfiii_param_4,
	.param .u32 _Z24tensorLinearBackwardKernILi1EEvPKfS1_Pfiii_param_5
)
{
	.reg .pred 	%p<13>;
	.reg .b32 	%r<43>;
	.reg .b32 	%f<20>;
	.reg .b64 	%rd<13>;

	ld.param.u64 	%rd4, [_Z24tensorLinearBackwardKernILi1EEvPKfS1_Pfiii_param_0];
	ld.param.u64 	%rd5, [_Z24tensorLinearBackwardKernILi1EEvPKfS1_Pfiii_param_1];
	ld.param.u64 	%rd6, [_Z24tensorLinearBackwardKernILi1EEvPKfS1_Pfiii_param_2];
	ld.param.u32 	%r24, [_Z24tensorLinearBackwardKernILi1EEvPKfS1_Pfiii_param_3];
	ld.param.u32 	%r25, [_Z24tensorLinearBackwardKernILi1EEvPKfS1_Pfiii_param_4];
	ld.param.u32 	%r26, [_Z24tensorLinearBackwardKernILi1EEvPKfS1_Pfiii_param_5];
	mov.u32 	%r38, %ctaid.y;
	setp.ge.s32 	%p1, %r38, %r26;
	@%p1 bra 	$L__BB3_11;
	mov.u32 	%r2, %ctaid.x;
	mov.u32 	%r3, %tid.x;
	mov.u32 	%r4, %ntid.x;
	mov.u32 	%r5, %nctaid.x;
	mov.u32 	%r6, %nctaid.y;
	mul.lo.s32 	%r7, %r3, %r26;
	mul.lo.s32 	%r8, %r4, %r26;
	mul.lo.s32 	%r9, %r3, %r25;
	mul.lo.s32 	%r10, %r4, %r25;
	cvta.to.global.u64 	%rd1, %rd6;
	cvta.to.global.u64 	%rd2, %rd5;
	cvta.to.global.u64 	%rd3, %rd4;
$L__BB3_2:
	setp.ge.s32 	%p2, %r2, %r25;
	@%p2 bra 	$L__BB3_10;
	mul.lo.s32 	%r12, %r38, %r25;
	add.s32 	%r13, %r7, %r38;
	mov.u32 	%r39, %r2;
$L__BB3_4:
	setp.ge.s32 	%p3, %r3, %r24;
	mov.f32 	%f19, 0f00000000;
	@%p3 bra 	$L__BB3_7;
	add.s32 	%r40, %r9, %r39;
	mov.f32 	%f19, 0f00000000;
	mov.u32 	%r41, %r13;
	mov.u32 	%r42, %r3;
$L__BB3_6:
	mul.wide.s32 	%rd7, %r41, 4;
	add.s64 	%rd8, %rd2, %rd7;
	ld.global.f32 	%f7, [%rd8];
	mul.wide.s32 	%rd9, %r40, 4;
	add.s64 	%rd10, %rd3, %rd9;
	ld.global.f32 	%f8, [%rd10];
	fma.rn.f32 	%f19, %f7, %f8, %f19;
	add.s32 	%r42, %r42, %r4;
	add.s32 	%r41, %r41, %r8;
	add.s32 	%r40, %r40, %r10;
	setp.lt.s32 	%p4, %r42, %r24;
	@%p4 bra 	$L__BB3_6;
$L__BB3_7:
	setp.ne.s32 	%p5, %r3, 0;
	mov.b32 	%r27, %f19;
	shfl.sync.down.b32	%r28|%p6, %r27, 16, 31, -1;
	mov.b32 	%f9, %r28;
	add.f32 	%f10, %f19, %f9;
	mov.b32 	%r29, %f10;
	shfl.sync.down.b32	%r30|%p7, %r29, 8, 31, -1;
	mov.b32 	%f11, %r30;
	add.f32 	%f12, %f10, %f11;
	mov.b32 	%r31, %f12;
	shfl.sync.down.b32	%r32|%p8, %r31, 4, 31, -1;
	mov.b32 	%f13, %r32;
	add.f32 	%f14, %f12, %f13;
	mov.b32 	%r33, %f14;
	shfl.sync.down.b32	%r34|%p9, %r33, 2, 31, -1;
	mov.b32 	%f15, %r34;
	add.f32 	%f16, %f14, %f15;
	mov.b32 	%r35, %f16;
	shfl.sync.down.b32	%r36|%p10, %r35, 1, 31, -1;
	mov.b32 	%f17, %r36;
	add.f32 	%f4, %f16, %f17;
	@%p5 bra 	$L__BB3_9;
	add.s32 	%r37, %r39, %r12;
	mul.wide.s32 	%rd11, %r37, 4;
	add.s64 	%rd12, %rd1, %rd11;
	st.global.f32 	[%rd12], %f4;
$L__BB3_9:
	add.s32 	%r39, %r39, %r5;
	setp.lt.s32 	%p11, %r39, %r25;
	@%p11 bra 	$L__BB3_4;
$L__BB3_10:
	add.s32 	%r38, %r38, %r6;
	setp.lt.s32 	%p12, %r38, %r26;
	@%p12 bra 	$L__BB3_2;
$L__BB3_11:
	ret;

}
	// .globl	_Z24tensorLinearBackwardKernILi3EEvPKfS1_Pfiii
.visible .entry _Z24tensorLinearBackwardKernILi3EEvPKfS1_Pfiii(
	.param .u64 .ptr .align 1 _Z24tensorLinearBackwardKernILi3EEvPKfS1_Pfiii_param_0,
	.param .u64 .ptr .align 1 _Z24tensorLinearBackwardKernILi3EEvPKfS1_Pfiii_param_1,
	.param .u64 .ptr .align 1 _Z24tensorLinearBackwardKernILi3EEvPKfS1_Pfiii_param_2,
	.param .u32 _Z24tensorLinearBackwardKernILi3EEvPKfS1_Pfiii_param_3,
	.param .u32 _Z24tensorLinearBackwardKernILi3EEvPKfS1_Pfiii_param_4,
	.param .u32 _Z24tensorLinearBackwardKernILi3EEvPKfS1_Pfiii_param_5
)
{
	.reg .pred 	%p<13>;
	.reg .b32 	%r<47>;
	.reg .b32 	%f<26>;
	.reg .b64 	%rd<13>;

	ld.param.u64 	%rd4, [_Z24tensorLinearBackwardKernILi3EEvPKfS1_Pfiii_param_0];
	ld.param.u64 	%rd5, [_Z24tensorLinearBackwardKernILi3EEvPKfS1_Pfiii_param_1];
	ld.param.u64 	%rd6, [_Z24tensorLinearBackwardKernILi3EEvPKfS1_Pfiii_param_2];
	ld.param.u32 	%r23, [_Z24tensorLinearBackwardKernILi3EEvPKfS1_Pfiii_param_3];
	ld.param.u32 	%r24, [_Z24tensorLinearBackwardKernILi3EEvPKfS1_Pfiii_param_4];
	ld.param.u32 	%r25, [_Z24tensorLinearBackwardKernILi3EEvPKfS1_Pfiii_param_5];
	mov.u32 	%r42, %ctaid.y;
	setp.ge.s32 	%p1, %r42, %r25;
	@%p1 bra 	$L__BB4_11;
	mov.u32 	%r2, %ctaid.x;
	mov.u32 	%r3, %tid.x;
	mov.u32 	%r4, %ntid.x;
	mov.u32 	%r5, %nctaid.x;
	mul.lo.s32 	%r6, %r3, %r25;
	mul.lo.s32 	%r26, %r4, %r25;
	mul.lo.s32 	%r7, %r26, 3;
	mul.lo.s32 	%r8, %r3, %r24;
	mul.lo.s32 	%r27, %r4, %r24;
	mul.lo.s32 	%r9, %r27, 3;
	cvta.to.global.u64 	%rd1, %rd6;
	cvta.to.global.u64 	%rd2, %rd5;
	cvta.to.global.u64 	%rd3, %rd4;
$L__BB4_2:
	setp.ge.s32 	%p2, %r2, %r24;
	@%p2 bra 	$L__BB4_10;
	mul.lo.s32 	%r11, %r42, %r24;
	add.s32 	%r28, %r6, %r42;
	mul.lo.s32 	%r13, %r28, 3;
	mov.u32 	%r43, %r2;
$L__BB4_4:
	setp.ge.s32 	%p3, %r3, %r23;
	mov.f32 	%f25, 0f00000000;
	@%p3 bra 	$L__BB4_7;
	add.s32 	%r29, %r8, %r43;
	mul.lo.s32 	%r44, %r29, 3;
	mov.f32 	%f25, 0f00000000;
	mov.u32 	%r45, %r13;
	mov.u32 	%r46, %r3;
$L__BB4_6:
	mul.wide.s32 	%rd7, %r45, 4;
	add.s64 	%rd8, %rd2, %rd7;
	ld.global.f32 	%f7, [%rd8];
	mul.wide.s32 	%rd9, %r44, 4;
	add.s64 	%rd10, %rd3, %rd9;
	ld.global.f32 	%f8, [%rd10];
	fma.rn.f32 	%f9, %f7, %f8, %f25;
	ld.global.f32 	%f10, [%rd8+4];
	ld.global.f32 	%f11, [%rd10+4];
	fma.rn.f32 	%f12, %f10, %f11, %f9;
	ld.global.f32 	%f13, [%rd8+8];
	ld.global.f32 	%f14, [%rd10+8];
	fma.rn.f32 	%f25, %f13, %f14, %f12;
	add.s32 	%r46, %r46, %r4;
	add.s32 	%r45, %r45, %r7;
	add.s32 	%r44, %r44, %r9;
	setp.lt.s32 	%p4, %r46, %r23;
	@%p4 bra 	$L__BB4_6;
$L__BB4_7:
	setp.ne.s32 	%p5, %r3, 0;
	mov.b32 	%r30, %f25;
	shfl.sync.down.b32	%r31|%p6, %r30, 16, 31, -1;
	mov.b32 	%f15, %r31;
	add.f32 	%f16, %f25, %f15;
	mov.b32 	%r32, %f16;
	shfl.sync.down.b32	%r33|%p7, %r32, 8, 31, -1;
	mov.b32 	%f17, %r33;
	add.f32 	%f18, %f16, %f17;
	mov.b32 	%r34, %f18;
	shfl.sync.down.b32	%r35|%p8, %r34, 4, 31, -1;
	mov.b32 	%f19, %r35;
	add.f32 	%f20, %f18, %f19;
	mov.b32 	%r36, %f20;
	shfl.sync.down.b32	%r37|%p9, %r36, 2, 31, -1;
	mov.b32 	%f21, %r37;
	add.f32 	%f22, %f20, %f21;
	mov.b32 	%r38, %f22;
	shfl.sync.down.b32	%r39|%p10, %r38, 1, 31, -1;
	mov.b32 	%f23, %r39;
	add.f32 	%f4, %f22, %f23;
	@%p5 bra 	$L__BB4_9;
	add.s32 	%r40, %r43, %r11;
	mul.wide.s32 	%rd11, %r40, 4;
	add.s64 	%rd12, %rd1, %rd11;
	st.global.f32 	[%rd12], %f4;
$L__BB4_9:
	add.s32 	%r43, %r43, %r5;
	setp.lt.s32 	%p11, %r43, %r24;
	@%p11 bra 	$L__BB4_4;
$L__BB4_10:
	mov.u32 	%r41, %nctaid.y;
	add.s32 	%r42, %r42, %r41;
	setp.lt.s32 	%p12, %r42, %r25;
	@%p12 bra 	$L__BB4_2;
$L__BB4_11:
	ret;

}
	// .globl	_Z24tensorLinearBackwardKernILi9EEvPKfS1_Pfiii
.visible .entry _Z24tensorLinearBackwardKernILi9EEvPKfS1_Pfiii(
	.param .u64 .ptr .align 1 _Z24tensorLinearBackwardKernILi9EEvPKfS1_Pfiii_param_0,
	.param .u64 .ptr .align 1 _Z24tensorLinearBackwardKernILi9EEvPKfS1_Pfiii_param_1,
	.param .u64 .ptr .align 1 _Z24tensorLinearBackwardKernILi9EEvPKfS1_Pfiii_param_2,
	.param .u32 _Z24tensorLinearBackwardKernILi9EEvPKfS1_Pfiii_param_3,
	.param .u32 _Z24tensorLinearBackwardKernILi9EEvPKfS1_Pfiii_param_4,
	.param .u32 _Z24tensorLinearBackwardKernILi9EEvPKfS1_Pfiii_param_5
)
{
	.reg .pred 	%p<13>;
	.reg .b32 	%r<47>;
	.reg .b32 	%f<44>;
	.reg .b64 	%rd<13>;

	ld.param.u64 	%rd4, [_Z24tensorLinearBackwardKernILi9EEvPKfS1_Pfiii_param_0];
	ld.param.u64 	%rd5, [_Z24tensorLinearBackwardKernILi9EEvPKfS1_Pfiii_param_1];
	ld.param.u64 	%rd6, [_Z24tensorLinearBackwardKernILi9EEvPKfS1_Pfiii_param_2];
	ld.param.u32 	%r23, [_Z24tensorLinearBackwardKernILi9EEvPKfS1_Pfiii_param_3];
	ld.param.u32 	%r24, [_Z24tensorLinearBackwardKernILi9EEvPKfS1_Pfiii_param_4];
	ld.param.u32 	%r25, [_Z24tensorLinearBackwardKernILi9EEvPKfS1_Pfiii_param_5];
	mov.u32 	%r42, %ctaid.y;
	setp.ge.s32 	%p1, %r42, %r25;
	@%p1 bra 	$L__BB5_11;
	mov.u32 	%r2, %ctaid.x;
	mov.u32 	%r3, %tid.x;
	mov.u32 	%r4, %ntid.x;
	mov.u32 	%r5, %nctaid.x;
	mul.lo.s32 	%r6, %r3, %r25;
	mul.lo.s32 	%r26, %r4, %r25;
	mul.lo.s32 	%r7, %r26, 9;
	mul.lo.s32 	%r8, %r3, %r24;
	mul.lo.s32 	%r27, %r4, %r24;
	mul.lo.s32 	%r9, %r27, 9;
	cvta.to.global.u64 	%rd1, %rd6;
	cvta.to.global.u64 	%rd2, %rd5;
	cvta.to.global.u64 	%rd3, %rd4;
$L__BB5_2:
	setp.ge.s32 	%p2, %r2, %r24;
	@%p2 bra 	$L__BB5_10;
	mul.lo.s32 	%r11, %r42, %r24;
	add.s32 	%r28, %r6, %r42;
	mul.lo.s32 	%r13, %r28, 9;
	mov.u32 	%r43, %r2;
$L__BB5_4:
	setp.ge.s32 	%p3, %r3, %r23;
	mov.f32 	%f43, 0f00000000;
	@%p3 bra 	$L__BB5_7;
	add.s32 	%r29, %r8, %r43;
	mul.lo.s32 	%r44, %r29, 9;
	mov.f32 	%f43, 0f00000000;
	mov.u32 	%r45, %r13;
	mov.u32 	%r46, %r3;
$L__BB5_6:
	mul.wide.s32 	%rd7, %r45, 4;
	add.s64 	%rd8, %rd2, %rd7;
	ld.global.f32 	%f7, [%rd8];
	mul.wide.s32 	%rd9, %r44, 4;
	add.s64 	%rd10, %rd3, %rd9;
	ld.global.f32 	%f8, [%rd10];
	fma.rn.f32 	%f9, %f7, %f8, %f43;
	ld.global.f32 	%f10, [%rd8+4];
	ld.global.f32 	%f11, [%rd10+4];
	fma.rn.f32 	%f12, %f10, %f11, %f9;
	ld.global.f32 	%f13, [%rd8+8];
	ld.global.f32 	%f14, [%rd10+8];
	fma.rn.f32 	%f15, %f13, %f14, %f12;
	ld.global.f32 	%f16, [%rd8+12];
	ld.global.f32 	%f17, [%rd10+12];
	fma.rn.f32 	%f18, %f16, %f17, %f15;
	ld.global.f32 	%f19, [%rd8+16];
	ld.global.f32 	%f20, [%rd10+16];
	fma.rn.f32 	%f21, %f19, %f20, %f18;
	ld.global.f32 	%f22, [%rd8+20];
	ld.global.f32 	%f23, [%rd10+20];
	fma.rn.f32 	%f24, %f22, %f23, %f21;
	ld.global.f32 	%f25, [%rd8+24];
	ld.global.f32 	%f26, [%rd10+24];
	fma.rn.f32 	%f27, %f25, %f26, %f24;
	ld.global.f32 	%f28, [%rd8+28];
	ld.global.f32 	%f29, [%rd10+28];
	fma.rn.f32 	%f30, %f28, %f29, %f27;
	ld.global.f32 	%f31, [%rd8+32];
	ld.global.f32 	%f32, [%rd10+32];
	fma.rn.f32 	%f43, %f31, %f32, %f30;
	add.s32 	%r46, %r46, %r4;
	add.s32 	%r45, %r45, %r7;
	add.s32 	%r44, %r44, %r9;
	setp.lt.s32 	%p4, %r46, %r23;
	@%p4 bra 	$L__BB5_6;
$L__BB5_7:
	setp.ne.s32 	%p5, %r3, 0;
	mov.b32 	%r30, %f43;
	shfl.sync.down.b32	%r31|%p6, %r30, 16, 31, -1;
	mov.b32 	%f33, %r31;
	add.f32 	%f34, %f43, %f33;
	mov.b32 	%r32, %f34;
	shfl.sync.down.b32	%r33|%p7, %r32, 8, 31, -1;
	mov.b32 	%f35, %r33;
	add.f32 	%f36, %f34, %f35;
	mov.b32 	%r34, %f36;
	shfl.sync.down.b32	%r35|%p8, %r34, 4, 31, -1;
	mov.b32 	%f37, %r35;
	add.f32 	%f38, %f36, %f37;
	mov.b32 	%r36, %f38;
	shfl.sync.down.b32	%r37|%p9, %r36, 2, 31, -1;
	mov.b32 	%f39, %r37;
	add.f32 	%f40, %f38, %f39;
	mov.b32 	%r38, %f40;
	shfl.sync.down.b32	%r39|%p10, %r38, 1, 31, -1;
	mov.b32 	%f41, %r39;
	add.f32 	%f4, %f40, %f41;
	@%p5 bra 	$L__BB5_9;
	add.s32 	%r40, %r43, %r11;
	mul.wide.s32 	%rd11, %r40, 4;
	add.s64 	%rd12, %rd1, %rd11;
	st.global.f32 	[%rd12], %f4;
$L__BB5_9:
	add.s32 	%r43, %r43, %r5;
	setp.lt.s32 	%p11, %r43, %r24;
	@%p11 bra 	$L__BB5_4;
$L__BB5_10:
	mov.u32 	%r41, %nctaid.y;
	add.s32 	%r42, %r42, %r41;
	setp.lt.s32 	%p12, %r42, %r25;
	@%p12 bra 	$L__BB5_2;
$L__BB5_11:
	ret;

}


// ===== COMPILED SASS (sm_100) =====

	.target	sm_100

	.elftype	@"ET_EXEC"


//--------------------- .note.nv.tkinfo           --------------------------
	.section	.note.nv.tkinfo,"",@"SHT_NOTE"
	.sectionflags	@"SHF_NOTE_NV_TKINFO"
	.tkinfo
        /*0018*/ 	.word	0x00000002
        /*0030*/ 	.string	""
        /*0030*/ 	.string	"ptxas"
        /*0030*/ 	.string	"Cuda compilation tools, release 13.0, V13.0.88"
        /*0030*/ 	.string	"Build cuda_13.0.r13.0/compiler.36424714_0"
        /*0030*/ 	.string	"-arch sm_100 -m 64 "



//--------------------- .note.nv.cuinfo           --------------------------
	.section	.note.nv.cuinfo,"",@"SHT_NOTE"
	.sectionflags	@"SHF_NOTE_NV_CUINFO"
        /*0018*/ 	.short	0x0002
        /*001a*/ 	.short	0x0064
        /*001c*/ 	.short	0x0082
	.zero		2


//--------------------- .nv.info                  --------------------------
	.section	.nv.info,"",@"SHT_CUDA_INFO"
	.align	4


	//----- nvinfo : EIATTR_REGCOUNT
	.align		4
        /*0000*/ 	.byte	0x04, 0x2f
        /*0002*/ 	.short	(.L_1 - .L_0)
	.align		4
.L_0:
        /*0004*/ 	.word	index@(_Z16tensorLinearKernILi1EEvPKfS1_Pfiiiii)
        /*0008*/ 	.word	0x00000014


	//----- nvinfo : EIATTR_FRAME_SIZE
	.align		4
.L_1:
        /*000c*/ 	.byte	0x04, 0x11
        /*000e*/ 	.short	(.L_3 - .L_2)
	.align		4
.L_2:
        /*0010*/ 	.word	index@(_Z16tensorLinearKernILi1EEvPKfS1_Pfiiiii)
        /*0014*/ 	.word	0x00000000


	//----- nvinfo : EIATTR_REGCOUNT
	.align		4
.L_3:
        /*0018*/ 	.byte	0x04, 0x2f
        /*001a*/ 	.short	(.L_5 - .L_4)
	.align		4
.L_4:
        /*001c*/ 	.word	index@(_Z16tensorLinearKernILi3EEvPKfS1_Pfiiiii)
        /*0020*/ 	.word	0x0000001a


	//----- nvinfo : EIATTR_FRAME_SIZE
	.align		4
.L_5:
        /*0024*/ 	.byte	0x04, 0x11
        /*0026*/ 	.short	(.L_7 - .L_6)
	.align		4
.L_6:
        /*0028*/ 	.word	index@(_Z16tensorLinearKernILi3EEvPKfS1_Pfiiiii)
        /*002c*/ 	.word	0x00000000


	//----- nvinfo : EIATTR_REGCOUNT
	.align		4
.L_7:
        /*0030*/ 	.byte	0x04, 0x2f
        /*0032*/ 	.short	(.L_9 - .L_8)
	.align		4
.L_8:
        /*0034*/ 	.word	index@(_Z16tensorLinearKernILi9EEvPKfS1_Pfiiiii)
        /*0038*/ 	.word	0x00000020


	//----- nvinfo : EIATTR_FRAME_SIZE
	.align		4
.L_9:
        /*003c*/ 	.byte	0x04, 0x11
        /*003e*/ 	.short	(.L_11 - .L_10)
	.align		4
.L_10:
        /*0040*/ 	.word	index@(_Z16tensorLinearKernILi9EEvPKfS1_Pfiiiii)
        /*0044*/ 	.word	0x00000000


	//----- nvinfo : EIATTR_REGCOUNT
	.align		4
.L_11:
        /*0048*/ 	.byte	0x04, 0x2f
        /*004a*/ 	.short	(.L_13 - .L_12)
	.align		4
.L_12:
        /*004c*/ 	.word	index@(_Z24tensorLinearBackwardKernILi1EEvPKfS1_Pfiii)
        /*0050*/ 	.word	0x00000015


	//----- nvinfo : EIATTR_FRAME_SIZE
	.align		4
.L_13:
        /*0054*/ 	.byte	0x04, 0x11
        /*0056*/ 	.short	(.L_15 - .L_14)
	.align		4
.L_14:
        /*0058*/ 	.word	index@(_Z24tensorLinearBackwardKernILi1EEvPKfS1_Pfiii)
        /*005c*/ 	.word	0x00000000


	//----- nvinfo : EIATTR_REGCOUNT
	.align		4
.L_15:
        /*0060*/ 	.byte	0x04, 0x2f
        /*0062*/ 	.short	(.L_17 - .L_16)
	.align		4
.L_16:
        /*0064*/ 	.word	index@(_Z24tensorLinearBackwardKernILi3EEvPKfS1_Pfiii)
        /*0068*/ 	.word	0x00000016


	//----- nvinfo : EIATTR_FRAME_SIZE
	.align		4
.L_17:
        /*006c*/ 	.byte	0x04, 0x11
        /*006e*/ 	.short	(.L_19 - .L_18)
	.align		4
.L_18:
        /*0070*/ 	.word	index@(_Z24tensorLinearBackwardKernILi3EEvPKfS1_Pfiii)
        /*0074*/ 	.word	0x00000000


	//----- nvinfo : EIATTR_REGCOUNT
	.align		4
.L_19:
        /*0078*/ 	.byte	0x04, 0x2f
        /*007a*/ 	.short	(.L_21 - .L_20)
	.align		4
.L_20:
        /*007c*/ 	.word	index@(_Z24tensorLinearBackwardKernILi9EEvPKfS1_Pfiii)
        /*0080*/ 	.word	0x00000020


	//----- nvinfo : EIATTR_FRAME_SIZE
	.align		4
.L_21:
        /*0084*/ 	.byte	0x04, 0x11
        /*0086*/ 	.short	(.L_23 - .L_22)
	.align		4
.L_22:
        /*0088*/ 	.word	index@(_Z24tensorLinearBackwardKernILi9EEvPKfS1_Pfiii)
        /*008c*/ 	.word	0x00000000


	//----- nvinfo : EIATTR_MIN_STACK_SIZE
	.align		4
.L_23:
        /*0090*/ 	.byte	0x04, 0x12
        /*0092*/ 	.short	(.L_25 - .L_24)
	.align		4
.L_24:
        /*0094*/ 	.word	index@(_Z24tensorLinearBackwardKernILi9EEvPKfS1_Pfiii)
        /*0098*/ 	.word	0x00000000


	//----- nvinfo : EIATTR_MIN_STACK_SIZE
	.align		4
.L_25:
        /*009c*/ 	.byte	0x04, 0x12
        /*009e*/ 	.short	(.L_27 - .L_26)
	.align		4
.L_26:
        /*00a0*/ 	.word	index@(_Z24tensorLinearBackwardKernILi3EEvPKfS1_Pfiii)
        /*00a4*/ 	.word	0x00000000


	//----- nvinfo : EIATTR_MIN_STACK_SIZE
	.align		4
.L_27:
        /*00a8*/ 	.byte	0x04, 0x12
        /*00aa*/ 	.short	(.L_29 - .L_28)
	.align		4
.L_28:
        /*00ac*/ 	.word	index@(_Z24tensorLinearBackwardKernILi1EEvPKfS1_Pfiii)
        /*00b0*/ 	.word	0x00000000


	//----- nvinfo : EIATTR_MIN_STACK_SIZE
	.align		4
.L_29:
        /*00b4*/ 	.byte	0x04, 0x12
        /*00b6*/ 	.short	(.L_31 - .L_30)
	.align		4
.L_30:
        /*00b8*/ 	.word	index@(_Z16tensorLinearKernILi9EEvPKfS1_Pfiiiii)
        /*00bc*/ 	.word	0x00000000


	//----- nvinfo : EIATTR_MIN_STACK_SIZE
	.align		4
.L_31:
        /*00c0*/ 	.byte	0x04, 0x12
        /*00c2*/ 	.short	(.L_33 - .L_32)
	.align		4
.L_32:
        /*00c4*/ 	.word	index@(_Z16tensorLinearKernILi3EEvPKfS1_Pfiiiii)
        /*00c8*/ 	.word	0x00000000


	//----- nvinfo : EIATTR_MIN_STACK_SIZE
	.align		4
.L_33:
        /*00cc*/ 	.byte	0x04, 0x12
        /*00ce*/ 	.short	(.L_35 - .L_34)
	.align		4
.L_34:
        /*00d0*/ 	.word	index@(_Z16tensorLinearKernILi1EEvPKfS1_Pfiiiii)
        /*00d4*/ 	.word	0x00000000
.L_35:


//--------------------- .nv.compat                --------------------------
	.section	.nv.compat,"",@"SHT_CUDA_COMPAT_INFO"
	.align	4
        /*0000*/ 	.byte	0x02, 0x09, 0x00, 0x00, 0x02, 0x02, 0x01, 0x00, 0x02, 0x05, 0x05, 0x00, 0x03, 0x07, 0x01, 0x01
        /*0010*/ 	.byte	0x02, 0x03, 0x00, 0x00, 0x02, 0x06, 0x01, 0x00, 0x04, 0x0b, 0x08, 0x00, 0x09, 0x00, 0x00, 0x00
        /*0020*/ 	.byte	0x00, 0x00, 0x00, 0x00


//--------------------- .nv.info._Z24tensorLinearBackwardKernILi9EEvPKfS1_Pfiii --------------------------
	.section	.nv.info._Z24tensorLinearBackwardKernILi9EEvPKfS1_Pfiii,"",@"SHT_CUDA_INFO"
	.sectionflags	@""
	.align	4


	//----- nvinfo : EIATTR_CUDA_API_VERSION
	.align		4
        /*0000*/ 	.byte	0x04, 0x37
        /*0002*/ 	.short	(.L_37 - .L_36)
.L_36:
        /*0004*/ 	.word	0x00000082


	//----- nvinfo : EIATTR_KPARAM_INFO
	.align		4
.L_37:
        /*0008*/ 	.byte	0x04, 0x17
        /*000a*/ 	.short	(.L_39 - .L_38)
.L_38:
        /*000c*/ 	.word	0x00000000
        /*0010*/ 	.short	0x0005
        /*0012*/ 	.short	0x0020
        /*0014*/ 	.byte	0x00, 0xf0, 0x11, 0x00


	//----- nvinfo : EIATTR_KPARAM_INFO
	.align		4
.L_39:
        /*0018*/ 	.byte	0x04, 0x17
        /*001a*/ 	.short	(.L_41 - .L_40)
.L_40:
        /*001c*/ 	.word	0x00000000
        /*0020*/ 	.short	0x0004
        /*0022*/ 	.short	0x001c
        /*0024*/ 	.byte	0x00, 0xf0, 0x11, 0x00


	//----- nvinfo : EIATTR_KPARAM_INFO
	.align		4
.L_41:
        /*0028*/ 	.byte	0x04, 0x17
        /*002a*/ 	.short	(.L_43 - .L_42)
.L_42:
        /*002c*/ 	.word	0x00000000
        /*0030*/ 	.short	0x0003
        /*0032*/ 	.short	0x0018
        /*0034*/ 	.byte	0x00, 0xf0, 0x11, 0x00


	//----- nvinfo : EIATTR_KPARAM_INFO
	.align		4
.L_43:
        /*0038*/ 	.byte	0x04, 0x17
        /*003a*/ 	.short	(.L_45 - .L_44)
.L_44:
        /*003c*/ 	.word	0x00000000
        /*0040*/ 	.short	0x0002
        /*0042*/ 	.short	0x0010
        /*0044*/ 	.byte	0x00, 0xf5, 0x21, 0x00


	//----- nvinfo : EIATTR_KPARAM_INFO
	.align		4
.L_45:
        /*0048*/ 	.byte	0x04, 0x17
        /*004a*/ 	.short	(.L_47 - .L_46)
.L_46:
        /*004c*/ 	.word	0x00000000
        /*0050*/ 	.short	0x0001
        /*0052*/ 	.short	0x0008
        /*0054*/ 	.byte	0x00, 0xf5, 0x21, 0x00


	//----- nvinfo : EIATTR_KPARAM_INFO
	.align		4
.L_47:
        /*0058*/ 	.byte	0x04, 0x17
        /*005a*/ 	.short	(.L_49 - .L_48)
.L_48:
        /*005c*/ 	.word	0x00000000
        /*0060*/ 	.short	0x0000
        /*0062*/ 	.short	0x0000
        /*0064*/ 	.byte	0x00, 0xf5, 0x21, 0x00


	//----- nvinfo : EIATTR_SPARSE_MMA_MASK
	.align		4
.L_49:
        /*0068*/ 	.byte	0x03, 0x50
        /*006a*/ 	.short	0x0000


	//----- nvinfo : EIATTR_MAXREG_COUNT
	.align		4
        /*006c*/ 	.byte	0x03, 0x1b
        /*006e*/ 	.short	0x00ff


	//----- nvinfo : EIATTR_MERCURY_ISA_VERSION
	.align		4
        /*0070*/ 	.byte	0x03, 0x5f
        /*0072*/ 	.short	0x0101


	//----- nvinfo : EIATTR_COOP_GROUP_MASK_REGIDS
	.align		4
        /*0074*/ 	.byte	0x04, 0x29
        /*0076*/ 	.short	(.L_51 - .L_50)


	//   ....[0]....
.L_50:
        /*0078*/ 	.word	0xffffffff


	//   ....[1]....
        /*007c*/ 	.word	0xffffffff


	//   ....[2]....
        /*0080*/ 	.word	0xffffffff


	//   ....[3]....
        /*0084*/ 	.word	0xffffffff


	//   ....[4]....
        /*0088*/ 	.word	0xffffffff


	//----- nvinfo : EIATTR_COOP_GROUP_INSTR_OFFSETS
	.align		4
.L_51:
        /*008c*/ 	.byte	0x04, 0x28
        /*008e*/ 	.short	(.L_53 - .L_52)


	//   ....[0]....
.L_52:
        /*0090*/ 	.word	0x00000440


	//   ....[1]....
        /*0094*/ 	.word	0x000004a0


	//   ....[2]....
        /*0098*/ 	.word	0x000004c0


	//   ....[3]....
        /*009c*/ 	.word	0x000004e0


	//   ....[4]....
        /*00a0*/ 	.word	0x00000510


	//----- nvinfo : EIATTR_VRC_CTA_INIT_COUNT
	.align		4
.L_53:
        /*00a4*/ 	.byte	0x02, 0x4a
	.zero		1
	.zero		1


	//----- nvinfo : EIATTR_EXIT_INSTR_OFFSETS
	.align		4
        /*00a8*/ 	.byte	0x04, 0x1c
        /*00aa*/ 	.short	(.L_55 - .L_54)


	//   ....[0]....
.L_54:
        /*00ac*/ 	.word	0x00000040


	//   ....[1]....
        /*00b0*/ 	.word	0x000005c0


	//----- nvinfo : EIATTR_CRS_STACK_SIZE
	.align		4
.L_55:
        /*00b4*/ 	.byte	0x04, 0x1e
        /*00b6*/ 	.short	(.L_57 - .L_56)
.L_56:
        /*00b8*/ 	.word	0x00000000


	//----- nvinfo : EIATTR_CBANK_PARAM_SIZE
	.align		4
.L_57:
        /*00bc*/ 	.byte	0x03, 0x19
        /*00be*/ 	.short	0x0024


	//----- nvinfo : EIATTR_PARAM_CBANK
	.align		4
        /*00c0*/ 	.byte	0x04, 0x0a
        /*00c2*/ 	.short	(.L_59 - .L_58)
	.align		4
.L_58:
        /*00c4*/ 	.word	index@(.nv.constant0._Z24tensorLinearBackwardKernILi9EEvPKfS1_Pfiii)
        /*00c8*/ 	.short	0x0380
        /*00ca*/ 	.short	0x0024


	//----- nvinfo : EIATTR_SW_WAR
	.align		4
.L_59:
        /*00cc*/ 	.byte	0x04, 0x36
        /*00ce*/ 	.short	(.L_61 - .L_60)
.L_60:
        /*00d0*/ 	.word	0x00000008
.L_61:


//--------------------- .nv.info._Z24tensorLinearBackwardKernILi3EEvPKfS1_Pfiii --------------------------
	.section	.nv.info._Z24tensorLinearBackwardKernILi3EEvPKfS1_Pfiii,"",@"SHT_CUDA_INFO"
	.sectionflags	@""
	.align	4


	//----- nvinfo : EIATTR_CUDA_API_VERSION
	.align		4
        /*0000*/ 	.byte	0x04, 0x37
        /*0002*/ 	.short	(.L_63 - .L_62)
.L_62:
        /*0004*/ 	.word	0x00000082


	//----- nvinfo : EIATTR_KPARAM_INFO
	.align		4
.L_63:
        /*0008*/ 	.byte	0x04, 0x17
        /*000a*/ 	.short	(.L_65 - .L_64)
.L_64:
        /*000c*/ 	.word	0x00000000
        /*0010*/ 	.short	0x0005
        /*0012*/ 	.short	0x0020
        /*0014*/ 	.byte	0x00, 0xf0, 0x11, 0x00


	//----- nvinfo : EIATTR_KPARAM_INFO
	.align		4
.L_65:
        /*0018*/ 	.byte	0x04, 0x17
        /*001a*/ 	.short	(.L_67 - .L_66)
.L_66:
        /*001c*/ 	.word	0x00000000
        /*0020*/ 	.short	0x0004
        /*0022*/ 	.short	0x001c
        /*0024*/ 	.byte	0x00, 0xf0, 0x11, 0x00


	//----- nvinfo : EIATTR_KPARAM_INFO
	.align		4
.L_67:
        /*0028*/ 	.byte	0x04, 0x17
        /*002a*/ 	.short	(.L_69 - .L_68)
.L_68:
        /*002c*/ 	.word	0x00000000
        /*0030*/ 	.short	0x0003
        /*0032*/ 	.short	0x0018
        /*0034*/ 	.byte	0x00, 0xf0, 0x11, 0x00


	//----- nvinfo : EIATTR_KPARAM_INFO
	.align		4
.L_69:
        /*0038*/ 	.byte	0x04, 0x17
        /*003a*/ 	.short	(.L_71 - .L_70)
.L_70:
        /*003c*/ 	.word	0x00000000
        /*0040*/ 	.short	0x0002
        /*0042*/ 	.short	0x0010
        /*0044*/ 	.byte	0x00, 0xf5, 0x21, 0x00


	//----- nvinfo : EIATTR_KPARAM_INFO
	.align		4
.L_71:
        /*0048*/ 	.byte	0x04, 0x17
        /*004a*/ 	.short	(.L_73 - .L_72)
.L_72:
        /*004c*/ 	.word	0x00000000
        /*0050*/ 	.short	0x0001
        /*0052*/ 	.short	0x0008
        /*0054*/ 	.byte	0x00, 0xf5, 0x21, 0x00


	//----- nvinfo : EIATTR_KPARAM_INFO
	.align		4
.L_73:
        /*0058*/ 	.byte	0x04, 0x17
        /*005a*/ 	.short	(.L_75 - .L_74)
.L_74:
        /*005c*/ 	.word	0x00000000
        /*0060*/ 	.short	0x0000
        /*0062*/ 	.short	0x0000
        /*0064*/ 	.byte	0x00, 0xf5, 0x21, 0x00


	//----- nvinfo : EIATTR_SPARSE_MMA_MASK
	.align		4
.L_75:
        /*0068*/ 	.byte	0x03, 0x50
        /*006a*/ 	.short	0x0000


	//----- nvinfo : EIATTR_MAXREG_COUNT
	.align		4
        /*006c*/ 	.byte	0x03, 0x1b
        /*006e*/ 	.short	0x00ff


	//----- nvinfo : EIATTR_MERCURY_ISA_VERSION
	.align		4
        /*0070*/ 	.byte	0x03, 0x5f
        /*0072*/ 	.short	0x0101


	//----- nvinfo : EIATTR_COOP_GROUP_MASK_REGIDS
	.align		4
        /*0074*/ 	.byte	0x04, 0x29
        /*0076*/ 	.short	(.L_77 - .L_76)


	//   ....[0]....
.L_76:
        /*0078*/ 	.word	0xffffffff


	//   ....[1]....
        /*007c*/ 	.word	0xffffffff


	//   ....[2]....
        /*0080*/ 	.word	0xffffffff


	//   ....[3]....
        /*0084*/ 	.word	0xffffffff


	//   ....[4]....
        /*0088*/ 	.word	0xffffffff


	//----- nvinfo : EIATTR_COOP_GROUP_INSTR_OFFSETS
	.align		4
.L_77:
        /*008c*/ 	.byte	0x04, 0x28
        /*008e*/ 	.short	(.L_79 - .L_78)


	//   ....[0]....
.L_78:
        /*0090*/ 	.word	0x00000320


	//   ....[1]....
        /*0094*/ 	.word	0x00000380


	//   ....[2]....
        /*0098*/ 	.word	0x000003a0


	//   ....[3]....
        /*009c*/ 	.word	0x000003c0


	//   ....[4]....
        /*00a0*/ 	.word	0x000003f0


	//----- nvinfo : EIATTR_VRC_CTA_INIT_COUNT
	.align		4
.L_79:
        /*00a4*/ 	.byte	0x02, 0x4a
	.zero		1
	.zero		1


	//----- nvinfo : EIATTR_EXIT_INSTR_OFFSETS
	.align		4
        /*00a8*/ 	.byte	0x04, 0x1c
        /*00aa*/ 	.short	(.L_81 - .L_80)


	//   ....[0]....
.L_80:
        /*00ac*/ 	.word	0x00000040


	//   ....[1]....
        /*00b0*/ 	.word	0x000004a0


	//----- nvinfo : EIATTR_CRS_STACK_SIZE
	.align		4
.L_81:
        /*00b4*/ 	.byte	0x04, 0x1e
        /*00b6*/ 	.short	(.L_83 - .L_82)
.L_82:
        /*00b8*/ 	.word	0x00000000


	//----- nvinfo : EIATTR_CBANK_PARAM_SIZE
	.align		4
.L_83:
        /*00bc*/ 	.byte	0x03, 0x19
        /*00be*/ 	.short	0x0024


	//----- nvinfo : EIATTR_PARAM_CBANK
	.align		4
        /*00c0*/ 	.byte	0x04, 0x0a
        /*00c2*/ 	.short	(.L_85 - .L_84)
	.align		4
.L_84:
        /*00c4*/ 	.word	index@(.nv.constant0._Z24tensorLinearBackwardKernILi3EEvPKfS1_Pfiii)
        /*00c8*/ 	.short	0x0380
        /*00ca*/ 	.short	0x0024


	//----- nvinfo : EIATTR_SW_WAR
	.align		4
.L_85:
        /*00cc*/ 	.byte	0x04, 0x36
        /*00ce*/ 	.short	(.L_87 - .L_86)
.L_86:
        /*00d0*/ 	.word	0x00000008
.L_87:


//--------------------- .nv.info._Z24tensorLinearBackwardKernILi1EEvPKfS1_Pfiii --------------------------
	.section	.nv.info._Z24tensorLinearBackwardKernILi1EEvPKfS1_Pfiii,"",@"SHT_CUDA_INFO"
	.sectionflags	@""
	.align	4


	//----- nvinfo : EIATTR_CUDA_API_VERSION
	.align		4
        /*0000*/ 	.byte	0x04, 0x37
        /*0002*/ 	.short	(.L_89 - .L_88)
.L_88:
        /*0004*/ 	.word	0x00000082


	//----- nvinfo : EIATTR_KPARAM_INFO
	.align		4
.L_89:
        /*0008*/ 	.byte	0x04, 0x17
        /*000a*/ 	.short	(.L_91 - .L_90)
.L_90:
        /*000c*/ 	.word	0x00000000
        /*0010*/ 	.short	0x0005
        /*0012*/ 	.short	0x0020
        /*0014*/ 	.byte	0x00, 0xf0, 0x11, 0x00


	//----- nvinfo : EIATTR_KPARAM_INFO
	.align		4
.L_91:
        /*0018*/ 	.byte	0x04, 0x17
        /*001a*/ 	.short	(.L_93 - .L_92)
.L_92:
        /*001c*/ 	.word	0x00000000
        /*0020*/ 	.short	0x0004
        /*0022*/ 	.short	0x001c
        /*0024*/ 	.byte	0x00, 0xf0, 0x11, 0x00


	//----- nvinfo : EIATTR_KPARAM_INFO
	.align		4
.L_93:
        /*0028*/ 	.byte	0x04, 0x17
        /*002a*/ 	.short	(.L_95 - .L_94)
.L_94:
        /*002c*/ 	.word	0x00000000
        /*0030*/ 	.short	0x0003
        /*0032*/ 	.short	0x0018
        /*0034*/ 	.byte	0x00, 0xf0, 0x11, 0x00


	//----- nvinfo : EIATTR_KPARAM_INFO
	.align		4
.L_95:
        /*0038*/ 	.byte	0x04, 0x17
        /*003a*/ 	.short	(.L_97 - .L_96)
.L_96:
        /*003c*/ 	.word	0x00000000
        /*0040*/ 	.short	0x0002
        /*0042*/ 	.short	0x0010
        /*0044*/ 	.byte	0x00, 0xf5, 0x21, 0x00


	//----- nvinfo : EIATTR_KPARAM_INFO
	.align		4
.L_97:
        /*0048*/ 	.byte	0x04, 0x17
        /*004a*/ 	.short	(.L_99 - .L_98)
.L_98:
        /*004c*/ 	.word	0x00000000
        /*0050*/ 	.short	0x0001
        /*0052*/ 	.short	0x0008
        /*0054*/ 	.byte	0x00, 0xf5, 0x21, 0x00


	//----- nvinfo : EIATTR_KPARAM_INFO
	.align		4
.L_99:
        /*0058*/ 	.byte	0x04, 0x17
        /*005a*/ 	.short	(.L_101 - .L_100)
.L_100:
        /*005c*/ 	.word	0x00000000
        /*0060*/ 	.short	0x0000
        /*0062*/ 	.short	0x0000
        /*0064*/ 	.byte	0x00, 0xf5, 0x21, 0x00


	//----- nvinfo : EIATTR_SPARSE_MMA_MASK
	.align		4
.L_101:
        /*0068*/ 	.byte	0x03, 0x50
        /*006a*/ 	.short	0x0000


	//----- nvinfo : EIATTR_MAXREG_COUNT
	.align		4
        /*006c*/ 	.byte	0x03, 0x1b
        /*006e*/ 	.short	0x00ff


	//----- nvinfo : EIATTR_MERCURY_ISA_VERSION
	.align		4
        /*0070*/ 	.byte	0x03, 0x5f
        /*0072*/ 	.short	0x0101


	//----- nvinfo : EIATTR_COOP_GROUP_MASK_REGIDS
	.align		4
        /*0074*/ 	.byte	0x04, 0x29
        /*0076*/ 	.short	(.L_103 - .L_102)


	//   ....[0]....
.L_102:
        /*0078*/ 	.word	0xffffffff


	//   ....[1]....
        /*007c*/ 	.word	0xffffffff


	//   ....[2]....
        /*0080*/ 	.word	0xffffffff


	//   ....[3]....
        /*0084*/ 	.word	0xffffffff


	//   ....[4]....
        /*0088*/ 	.word	0xffffffff


	//----- nvinfo : EIATTR_COOP_GROUP_INSTR_OFFSETS
	.align		4
.L_103:
        /*008c*/ 	.byte	0x04, 0x28
        /*008e*/ 	.short	(.L_105 - .L_104)


	//   ....[0]....
.L_104:
        /*0090*/ 	.word	0x00000290


	//   ....[1]....
        /*0094*/ 	.word	0x000002f0


	//   ....[2]....
        /*0098*/ 	.word	0x00000310


	//   ....[3]....
        /*009c*/ 	.word	0x00000330


	//   ....[4]....
        /*00a0*/ 	.word	0x00000360


	//----- nvinfo : EIATTR_VRC_CTA_INIT_COUNT
	.align		4
.L_105:
        /*00a4*/ 	.byte	0x02, 0x4a
	.zero		1
	.zero		1


	//----- nvinfo : EIATTR_EXIT_INSTR_OFFSETS
	.align		4
        /*00a8*/ 	.byte	0x04, 0x1c
        /*00aa*/ 	.short	(.L_107 - .L_106)


	//   ....[0]....
.L_106:
        /*00ac*/ 	.word	0x00000040


	//   ....[1]....
        /*00b0*/ 	.word	0x00000400


	//----- nvinfo : EIATTR_CRS_STACK_SIZE
	.align		4
.L_107:
        /*00b4*/ 	.byte	0x04, 0x1e
        /*00b6*/ 	.short	(.L_109 - .L_108)
.L_108:
        /*00b8*/ 	.word	0x00000000


	//----- nvinfo : EIATTR_CBANK_PARAM_SIZE
	.align		4
.L_109:
        /*00bc*/ 	.byte	0x03, 0x19
        /*00be*/ 	.short	0x0024


	//----- nvinfo : EIATTR_PARAM_CBANK
	.align		4
        /*00c0*/ 	.byte	0x04, 0x0a
        /*00c2*/ 	.short	(.L_111 - .L_110)
	.align		4
.L_110:
        /*00c4*/ 	.word	index@(.nv.constant0._Z24tensorLinearBackwardKernILi1EEvPKfS1_Pfiii)
        /*00c8*/ 	.short	0x0380
        /*00ca*/ 	.short	0x0024


	//----- nvinfo : EIATTR_SW_WAR
	.align		4
.L_111:
        /*00cc*/ 	.byte	0x04, 0x36
        /*00ce*/ 	.short	(.L_113 - .L_112)
.L_112:
        /*00d0*/ 	.word	0x00000008
.L_113:


//--------------------- .nv.info._Z16tensorLinearKernILi9EEvPKfS1_Pfiiiii --------------------------
	.section	.nv.info._Z16tensorLinearKernILi9EEvPKfS1_Pfiiiii,"",@"SHT_CUDA_INFO"
	.sectionflags	@""
	.align	4


	//----- nvinfo : EIATTR_CUDA_API_VERSION
	.align		4
        /*0000*/ 	.byte	0x04, 0x37
        /*0002*/ 	.short	(.L_115 - .L_114)
.L_114:
        /*0004*/ 	.word	0x00000082


	//----- nvinfo : EIATTR_KPARAM_INFO
	.align		4
.L_115:
        /*0008*/ 	.byte	0x04, 0x17
        /*000a*/ 	.short	(.L_117 - .L_116)
.L_116:
        /*000c*/ 	.word	0x00000000
        /*0010*/ 	.short	0x0007
        /*0012*/ 	.short	0x0028
        /*0014*/ 	.byte	0x00, 0xf0, 0x11, 0x00


	//----- nvinfo : EIATTR_KPARAM_INFO
	.align		4
.L_117:
        /*0018*/ 	.byte	0x04, 0x17
        /*001a*/ 	.short	(.L_119 - .L_118)
.L_118:
        /*001c*/ 	.word	0x00000000
        /*0020*/ 	.short	0x0006
        /*0022*/ 	.short	0x0024
        /*0024*/ 	.byte	0x00, 0xf0, 0x11, 0x00


	//----- nvinfo : EIATTR_KPARAM_INFO
	.align		4
.L_119:
        /*0028*/ 	.byte	0x04, 0x17
        /*002a*/ 	.short	(.L_121 - .L_120)
.L_120:
        /*002c*/ 	.word	0x00000000
        /*0030*/ 	.short	0x0005
        /*0032*/ 	.short	0x0020
        /*0034*/ 	.byte	0x00, 0xf0, 0x11, 0x00


	//----- nvinfo : EIATTR_KPARAM_INFO
	.align		4
.L_121:
        /*0038*/ 	.byte	0x04, 0x17
        /*003a*/ 	.short	(.L_123 - .L_122)
.L_122:
        /*003c*/ 	.word	0x00000000
        /*0040*/ 	.short	0x0004
        /*0042*/ 	.short	0x001c
        /*0044*/ 	.byte	0x00, 0xf0, 0x11, 0x00


	//----- nvinfo : EIATTR_KPARAM_INFO
	.align		4
.L_123:
        /*0048*/ 	.byte	0x04, 0x17
        /*004a*/ 	.short	(.L_125 - .L_124)
.L_124:
        /*004c*/ 	.word	0x00000000
        /*0050*/ 	.short	0x0003
        /*0052*/ 	.short	0x0018
        /*0054*/ 	.byte	0x00, 0xf0, 0x11, 0x00


	//----- nvinfo : EIATTR_KPARAM_INFO
	.align		4
.L_125:
        /*0058*/ 	.byte	0x04, 0x17
        /*005a*/ 	.short	(.L_127 - .L_126)
.L_126:
        /*005c*/ 	.word	0x00000000
        /*0060*/ 	.short	0x0002
        /*0062*/ 	.short	0x0010
        /*0064*/ 	.byte	0x00, 0xf5, 0x21, 0x00


	//----- nvinfo : EIATTR_KPARAM_INFO
	.align		4
.L_127:
        /*0068*/ 	.byte	0x04, 0x17
        /*006a*/ 	.short	(.L_129 - .L_128)
.L_128:
        /*006c*/ 	.word	0x00000000
        /*0070*/ 	.short	0x0001
        /*0072*/ 	.short	0x0008
        /*0074*/ 	.byte	0x00, 0xf5, 0x21, 0x00


	//----- nvinfo : EIATTR_KPARAM_INFO
	.align		4
.L_129:
        /*0078*/ 	.byte	0x04, 0x17
        /*007a*/ 	.short	(.L_131 - .L_130)
.L_130:
        /*007c*/ 	.word	0x00000000
        /*0080*/ 	.short	0x0000
        /*0082*/ 	.short	0x0000
        /*0084*/ 	.byte	0x00, 0xf5, 0x21, 0x00


	//----- nvinfo : EIATTR_SPARSE_MMA_MASK
	.align		4
.L_131:
        /*0088*/ 	.byte	0x03, 0x50
        /*008a*/ 	.short	0x0000


	//----- nvinfo : EIATTR_MAXREG_COUNT
	.align		4
        /*008c*/ 	.byte	0x03, 0x1b
        /*008e*/ 	.short	0x00ff


	//----- nvinfo : EIATTR_MERCURY_ISA_VERSION
	.align		4
        /*0090*/ 	.byte	0x03, 0x5f
        /*0092*/ 	.short	0x0101


	//----- nvinfo : EIATTR_COOP_GROUP_MASK_REGIDS
	.align		4
        /*0094*/ 	.byte	0x04, 0x29
        /*0096*/ 	.short	(.L_133 - .L_132)


	//   ....[0]....
.L_132:
        /*0098*/ 	.word	0xffffffff


	//   ....[1]....
        /*009c*/ 	.word	0xffffffff


	//   ....[2]....
        /*00a0*/ 	.word	0xffffffff


	//   ....[3]....
        /*00a4*/ 	.word	0xffffffff


	//   ....[4]....
        /*00a8*/ 	.word	0xffffffff


	//   ....[5]....
        /*00ac*/ 	.word	0xffffffff


	//   ....[6]....
        /*00b0*/ 	.word	0xffffffff


	//   ....[7]....
        /*00b4*/ 	.word	0xffffffff


	//   ....[8]....
        /*00b8*/ 	.word	0xffffffff


	//   ....[9]....
        /*00bc*/ 	.word	0xffffffff


	//   ....[10]....
        /*00c0*/ 	.word	0xffffffff


	//   ....[11]....
        /*00c4*/ 	.word	0xffffffff


	//   ....[12]....
        /*00c8*/ 	.word	0xffffffff


	//   ....[13]....
        /*00cc*/ 	.word	0xffffffff


	//   ....[14]....
        /*00d0*/ 	.word	0xffffffff


	//   ....[15]....
        /*00d4*/ 	.word	0xffffffff


	//   ....[16]....
        /*00d8*/ 	.word	0xffffffff


	//   ....[17]....
        /*00dc*/ 	.word	0xffffffff


	//   ....[18]....
        /*00e0*/ 	.word	0xffffffff


	//   ....[19]....
        /*00e4*/ 	.word	0xffffffff


	//   ....[20]....
        /*00e8*/ 	.word	0xffffffff


	//   ....[21]....
        /*00ec*/ 	.word	0xffffffff


	//   ....[22]....
        /*00f0*/ 	.word	0xffffffff


	//   ....[23]....
        /*00f4*/ 	.word	0xffffffff


	//   ....[24]....
        /*00f8*/ 	.word	0xffffffff


	//   ....[25]....
        /*00fc*/ 	.word	0xffffffff


	//   ....[26]....
        /*0100*/ 	.word	0xffffffff


	//   ....[27]....
        /*0104*/ 	.word	0xffffffff


	//   ....[28]....
        /*0108*/ 	.word	0xffffffff


	//   ....[29]....
        /*010c*/ 	.word	0xffffffff


	//   ....[30]....
        /*0110*/ 	.word	0xffffffff


	//   ....[31]....
        /*0114*/ 	.word	0xffffffff


	//   ....[32]....
        /*0118*/ 	.word	0xffffffff


	//   ....[33]....
        /*011c*/ 	.word	0xffffffff


	//   ....[34]....
        /*0120*/ 	.word	0xffffffff


	//   ....[35]....
        /*0124*/ 	.word	0xffffffff


	//   ....[36]....
        /*0128*/ 	.word	0xffffffff


	//   ....[37]....
        /*012c*/ 	.word	0xffffffff


	//   ....[38]....
        /*0130*/ 	.word	0xffffffff


	//   ....[39]....
        /*0134*/ 	.word	0xffffffff


	//   ....[40]....
        /*0138*/ 	.word	0xffffffff


	//   ....[41]....
        /*013c*/ 	.word	0xffffffff


	//   ....[42]....
        /*0140*/ 	.word	0xffffffff


	//   ....[43]....
        /*0144*/ 	.word	0xffffffff


	//   ....[44]....
        /*0148*/ 	.word	0xffffffff


	//----- nvinfo : EIATTR_COOP_GROUP_INSTR_OFFSETS
	.align		4
.L_133:
        /*014c*/ 	.byte	0x04, 0x28
        /*014e*/ 	.short	(.L_135 - .L_134)


	//   ....[0]....
.L_134:
        /*0150*/ 	.word	0x000003b0


	//   ....[1]....
        /*0154*/ 	.word	0x000003e0


	//   ....[2]....
        /*0158*/ 	.word	0x000003f0


	//   ....[3]....
        /*015c*/ 	.word	0x00000400


	//   ....[4]....
        /*0160*/ 	.word	0x00000410


	//   ....[5]....
        /*0164*/ 	.word	0x00000420


	//   ....[6]....
        /*0168*/ 	.word	0x00000430


	//   ....[7]....
        /*016c*/ 	.word	0x00000450


	//   ....[8]....
        /*0170*/ 	.word	0x00000470


	//   ....[9]....
        /*0174*/ 	.word	0x000004a0


	//   ....[10]....
        /*0178*/ 	.word	0x000004c0


	//   ....[11]....
        /*017c*/ 	.word	0x000004e0


	//   ....[12]....
        /*0180*/ 	.word	0x00000500


	//   ....[13]....
        /*0184*/ 	.word	0x00000520


	//   ....[14]....
        /*0188*/ 	.word	0x00000540


	//   ....[15]....
        /*018c*/ 	.word	0x00000550


	//   ....[16]....
        /*0190*/ 	.word	0x00000560


	//   ....[17]....
        /*0194*/ 	.word	0x00000570


	//   ....[18]....
        /*0198*/ 	.word	0x000005d0


	//   ....[19]....
        /*019c*/ 	.word	0x000005f0


	//   ....[20]....
        /*01a0*/ 	.word	0x00000610


	//   ....[21]....
        /*01a4*/ 	.word	0x00000630


	//   ....[22]....
        /*01a8*/ 	.word	0x00000650


	//   ....[23]....
        /*01ac*/ 	.word	0x00000660


	//   ....[24]....
        /*01b0*/ 	.word	0x00000670


	//   ....[25]....
        /*01b4*/ 	.word	0x00000680


	//   ....[26]....
        /*01b8*/ 	.word	0x00000690


	//   ....[27]....
        /*01bc*/ 	.word	0x000006e0


	//   ....[28]....
        /*01c0*/ 	.word	0x00000700


	//   ....[29]....
        /*01c4*/ 	.word	0x00000720


	//   ....[30]....
        /*01c8*/ 	.word	0x00000740


	//   ....[31]....
        /*01cc*/ 	.word	0x00000760


	//   ....[32]....
        /*01d0*/ 	.word	0x00000780


	//   ....[33]....
        /*01d4*/ 	.word	0x00000790


	//   ....[34]....
        /*01d8*/ 	.word	0x000007b0


	//   ....[35]....
        /*01dc*/ 	.word	0x000007d0


	//   ....[36]....
        /*01e0*/ 	.word	0x00000820


	//   ....[37]....
        /*01e4*/ 	.word	0x00000840


	//   ....[38]....
        /*01e8*/ 	.word	0x00000860


	//   ....[39]....
        /*01ec*/ 	.word	0x00000880


	//   ....[40]....
        /*01f0*/ 	.word	0x00000890


	//   ....[41]....
        /*01f4*/ 	.word	0x000008a0


	//   ....[42]....
        /*01f8*/ 	.word	0x000008b0


	//   ....[43]....
        /*01fc*/ 	.word	0x000008d0


	//   ....[44]....
        /*0200*/ 	.word	0x000008f0


	//----- nvinfo : EIATTR_VRC_CTA_INIT_COUNT
	.align		4
.L_135:
        /*0204*/ 	.byte	0x02, 0x4a
	.zero		1
	.zero		1


	//----- nvinfo : EIATTR_EXIT_INSTR_OFFSETS
	.align		4
        /*0208*/ 	.byte	0x04, 0x1c
        /*020a*/ 	.short	(.L_137 - .L_136)


	//   ....[0]....
.L_136:
        /*020c*/ 	.word	0x00000040


	//   ....[1]....
        /*0210*/ 	.word	0x00000b10


	//----- nvinfo : EIATTR_CRS_STACK_SIZE
	.align		4
.L_137:
        /*0214*/ 	.byte	0x04, 0x1e
        /*0216*/ 	.short	(.L_139 - .L_138)
.L_138:
        /*0218*/ 	.word	0x00000000


	//----- nvinfo : EIATTR_CBANK_PARAM_SIZE
	.align		4
.L_139:
        /*021c*/ 	.byte	0x03, 0x19
        /*021e*/ 	.short	0x002c


	//----- nvinfo : EIATTR_PARAM_CBANK
	.align		4
        /*0220*/ 	.byte	0x04, 0x0a
        /*0222*/ 	.short	(.L_141 - .L_140)
	.align		4
.L_140:
        /*0224*/ 	.word	index@(.nv.constant0._Z16tensorLinearKernILi9EEvPKfS1_Pfiiiii)
        /*0228*/ 	.short	0x0380
        /*022a*/ 	.short	0x002c


	//----- nvinfo : EIATTR_SW_WAR
	.align		4
.L_141:
        /*022c*/ 	.byte	0x04, 0x36
        /*022e*/ 	.short	(.L_143 - .L_142)
.L_142:
        /*0230*/ 	.word	0x00000008
.L_143:


//--------------------- .nv.info._Z16tensorLinearKernILi3EEvPKfS1_Pfiiiii --------------------------
	.section	.nv.info._Z16tensorLinearKernILi3EEvPKfS1_Pfiiiii,"",@"SHT_CUDA_INFO"
	.sectionflags	@""
	.align	4


	//----- nvinfo : EIATTR_CUDA_API_VERSION
	.align		4
        /*0000*/ 	.byte	0x04, 0x37
        /*0002*/ 	.short	(.L_145 - .L_144)
.L_144:
        /*0004*/ 	.word	0x00000082


	//----- nvinfo : EIATTR_KPARAM_INFO
	.align		4
.L_145:
        /*0008*/ 	.byte	0x04, 0x17
        /*000a*/ 	.short	(.L_147 - .L_146)
.L_146:
        /*000c*/ 	.word	0x00000000
        /*0010*/ 	.short	0x0007
        /*0012*/ 	.short	0x0028
        /*0014*/ 	.byte	0x00, 0xf0, 0x11, 0x00


	//----- nvinfo : EIATTR_KPARAM_INFO
	.align		4
.L_147:
        /*0018*/ 	.byte	0x04, 0x17
        /*001a*/ 	.short	(.L_149 - .L_148)
.L_148:
        /*001c*/ 	.word	0x00000000
        /*0020*/ 	.short	0x0006
        /*0022*/ 	.short	0x0024
        /*0024*/ 	.byte	0x00, 0xf0, 0x11, 0x00


	//----- nvinfo : EIATTR_KPARAM_INFO
	.align		4
.L_149:
        /*0028*/ 	.byte	0x04, 0x17
        /*002a*/ 	.short	(.L_151 - .L_150)
.L_150:
        /*002c*/ 	.word	0x00000000
        /*0030*/ 	.short	0x0005
        /*0032*/ 	.short	0x0020
        /*0034*/ 	.byte	0x00, 0xf0, 0x11, 0x00


	//----- nvinfo : EIATTR_KPARAM_INFO
	.align		4
.L_151:
        /*0038*/ 	.byte	0x04, 0x17
        /*003a*/ 	.short	(.L_153 - .L_152)
.L_152:
        /*003c*/ 	.word	0x00000000
        /*0040*/ 	.short	0x0004
        /*0042*/ 	.short	0x001c
        /*0044*/ 	.byte	0x00, 0xf0, 0x11, 0x00


	//----- nvinfo : EIATTR_KPARAM_INFO
	.align		4
.L_153:
        /*0048*/ 	.byte	0x04, 0x17
        /*004a*/ 	.short	(.L_155 - .L_154)
.L_154:
        /*004c*/ 	.word	0x00000000
        /*0050*/ 	.short	0x0003
        /*0052*/ 	.short	0x0018
        /*0054*/ 	.byte	0x00, 0xf0, 0x11, 0x00


	//----- nvinfo : EIATTR_KPARAM_INFO
	.align		4
.L_155:
        /*0058*/ 	.byte	0x04, 0x17
        /*005a*/ 	.short	(.L_157 - .L_156)
.L_156:
        /*005c*/ 	.word	0x00000000
        /*0060*/ 	.short	0x0002
        /*0062*/ 	.short	0x0010
        /*0064*/ 	.byte	0x00, 0xf5, 0x21, 0x00


	//----- nvinfo : EIATTR_KPARAM_INFO
	.align		4
.L_157:
        /*0068*/ 	.byte	0x04, 0x17
        /*006a*/ 	.short	(.L_159 - .L_158)
.L_158:
        /*006c*/ 	.word	0x00000000
        /*0070*/ 	.short	0x0001
        /*0072*/ 	.short	0x0008
        /*0074*/ 	.byte	0x00, 0xf5, 0x21, 0x00


	//----- nvinfo : EIATTR_KPARAM_INFO
	.align		4
.L_159:
        /*0078*/ 	.byte	0x04, 0x17
        /*007a*/ 	.short	(.L_161 - .L_160)
.L_160:
        /*007c*/ 	.word	0x00000000
        /*0080*/ 	.short	0x0000
        /*0082*/ 	.short	0x0000
        /*0084*/ 	.byte	0x00, 0xf5, 0x21, 0x00


	//----- nvinfo : EIATTR_SPARSE_MMA_MASK
	.align		4
.L_161:
        /*0088*/ 	.byte	0x03, 0x50
        /*008a*/ 	.short	0x0000


	//----- nvinfo : EIATTR_MAXREG_COUNT
	.align		4
        /*008c*/ 	.byte	0x03, 0x1b
        /*008e*/ 	.short	0x00ff


	//----- nvinfo : EIATTR_MERCURY_ISA_VERSION
	.align		4
        /*0090*/ 	.byte	0x03, 0x5f
        /*0092*/ 	.short	0x0101


	//----- nvinfo : EIATTR_COOP_GROUP_MASK_REGIDS
	.align		4
        /*0094*/ 	.byte	0x04, 0x29
        /*0096*/ 	.short	(.L_163 - .L_162)


	//   ....[0]....
.L_162:
        /*0098*/ 	.word	0xffffffff


	//   ....[1]....
        /*009c*/ 	.word	0xffffffff


	//   ....[2]....
        /*00a0*/ 	.word	0xffffffff


	//   ....[3]....
        /*00a4*/ 	.word	0xffffffff


	//   ....[4]....
        /*00a8*/ 	.word	0xffffffff


	//   ....[5]....
        /*00ac*/ 	.word	0xffffffff


	//   ....[6]....
        /*00b0*/ 	.word	0xffffffff


	//   ....[7]....
        /*00b4*/ 	.word	0xffffffff


	//   ....[8]....
        /*00b8*/ 	.word	0xffffffff


	//   ....[9]....
        /*00bc*/ 	.word	0xffffffff


	//   ....[10]....
        /*00c0*/ 	.word	0xffffffff


	//   ....[11]....
        /*00c4*/ 	.word	0xffffffff


	//   ....[12]....
        /*00c8*/ 	.word	0xffffffff


	//   ....[13]....
        /*00cc*/ 	.word	0xffffffff


	//   ....[14]....
        /*00d0*/ 	.word	0xffffffff


	//----- nvinfo : EIATTR_COOP_GROUP_INSTR_OFFSETS
	.align		4
.L_163:
        /*00d4*/ 	.byte	0x04, 0x28
        /*00d6*/ 	.short	(.L_165 - .L_164)


	//   ....[0]....
.L_164:
        /*00d8*/ 	.word	0x00000300


	//   ....[1]....
        /*00dc*/ 	.word	0x00000330


	//   ....[2]....
        /*00e0*/ 	.word	0x00000340


	//   ....[3]....
        /*00e4*/ 	.word	0x00000370


	//   ....[4]....
        /*00e8*/ 	.word	0x00000390


	//   ....[5]....
        /*00ec*/ 	.word	0x000003a0


	//   ....[6]....
        /*00f0*/ 	.word	0x000003d0


	//   ....[7]....
        /*00f4*/ 	.word	0x000003f0


	//   ....[8]....
        /*00f8*/ 	.word	0x00000400


	//   ....[9]....
        /*00fc*/ 	.word	0x00000430


	//   ....[10]....
        /*0100*/ 	.word	0x00000450


	//   ....[11]....
        /*0104*/ 	.word	0x00000460


	//   ....[12]....
        /*0108*/ 	.word	0x00000490


	//   ....[13]....
        /*010c*/ 	.word	0x000004d0


	//   ....[14]....
        /*0110*/ 	.word	0x00000500


	//----- nvinfo : EIATTR_VRC_CTA_INIT_COUNT
	.align		4
.L_165:
        /*0114*/ 	.byte	0x02, 0x4a
	.zero		1
	.zero		1


	//----- nvinfo : EIATTR_EXIT_INSTR_OFFSETS
	.align		4
        /*0118*/ 	.byte	0x04, 0x1c
        /*011a*/ 	.short	(.L_167 - .L_166)


	//   ....[0]....
.L_166:
        /*011c*/ 	.word	0x00000040


	//   ....[1]....
        /*0120*/ 	.word	0x000005f0


	//----- nvinfo : EIATTR_CRS_STACK_SIZE
	.align		4
.L_167:
        /*0124*/ 	.byte	0x04, 0x1e
        /*0126*/ 	.short	(.L_169 - .L_168)
.L_168:
        /*0128*/ 	.word	0x00000000


	//----- nvinfo : EIATTR_CBANK_PARAM_SIZE
	.align		4
.L_169:
        /*012c*/ 	.byte	0x03, 0x19
        /*012e*/ 	.short	0x002c


	//----- nvinfo : EIATTR_PARAM_CBANK
	.align		4
        /*0130*/ 	.byte	0x04, 0x0a
        /*0132*/ 	.short	(.L_171 - .L_170)
	.align		4
.L_170:
        /*0134*/ 	.word	index@(.nv.constant0._Z16tensorLinearKernILi3EEvPKfS1_Pfiiiii)
        /*0138*/ 	.short	0x0380
        /*013a*/ 	.short	0x002c


	//----- nvinfo : EIATTR_SW_WAR
	.align		4
.L_171:
        /*013c*/ 	.byte	0x04, 0x36
        /*013e*/ 	.short	(.L_173 - .L_172)
.L_172:
        /*0140*/ 	.word	0x00000008
.L_173:


//--------------------- .nv.info._Z16tensorLinearKernILi1EEvPKfS1_Pfiiiii --------------------------
	.section	.nv.info._Z16tensorLinearKernILi1EEvPKfS1_Pfiiiii,"",@"SHT_CUDA_INFO"
	.sectionflags	@""
	.align	4


	//----- nvinfo : EIATTR_CUDA_API_VERSION
	.align		4
        /*0000*/ 	.byte	0x04, 0x37
        /*0002*/ 	.short	(.L_175 - .L_174)
.L_174:
        /*0004*/ 	.word	0x00000082


	//----- nvinfo : EIATTR_KPARAM_INFO
	.align		4
.L_175:
        /*0008*/ 	.byte	0x04, 0x17
        /*000a*/ 	.short	(.L_177 - .L_176)
.L_176:
        /*000c*/ 	.word	0x00000000
        /*0010*/ 	.short	0x0007
        /*0012*/ 	.short	0x0028
        /*0014*/ 	.byte	0x00, 0xf0, 0x11, 0x00


	//----- nvinfo : EIATTR_KPARAM_INFO
	.align		4
.L_177:
        /*0018*/ 	.byte	0x04, 0x17
        /*001a*/ 	.short	(.L_179 - .L_178)
.L_178:
        /*001c*/ 	.word	0x00000000
        /*0020*/ 	.short	0x0006
        /*0022*/ 	.short	0x0024
        /*0024*/ 	.byte	0x00, 0xf0, 0x11, 0x00


	//----- nvinfo : EIATTR_KPARAM_INFO
	.align		4
.L_179:
        /*0028*/ 	.byte	0x04, 0x17
        /*002a*/ 	.short	(.L_181 - .L_180)
.L_180:
        /*002c*/ 	.word	0x00000000
        /*0030*/ 	.short	0x0005
        /*0032*/ 	.short	0x0020
        /*0034*/ 	.byte	0x00, 0xf0, 0x11, 0x00


	//----- nvinfo : EIATTR_KPARAM_INFO
	.align		4
.L_181:
        /*0038*/ 	.byte	0x04, 0x17
        /*003a*/ 	.short	(.L_183 - .L_182)
.L_182:
        /*003c*/ 	.word	0x00000000
        /*0040*/ 	.short	0x0004
        /*0042*/ 	.short	0x001c
        /*0044*/ 	.byte	0x00, 0xf0, 0x11, 0x00


	//----- nvinfo : EIATTR_KPARAM_INFO
	.align		4
.L_183:
        /*0048*/ 	.byte	0x04, 0x17
        /*004a*/ 	.short	(.L_185 - .L_184)
.L_184:
        /*004c*/ 	.word	0x00000000
        /*0050*/ 	.short	0x0003
        /*0052*/ 	.short	0x0018
        /*0054*/ 	.byte	0x00, 0xf0, 0x11, 0x00


	//----- nvinfo : EIATTR_KPARAM_INFO
	.align		4
.L_185:
        /*0058*/ 	.byte	0x04, 0x17
        /*005a*/ 	.short	(.L_187 - .L_186)
.L_186:
        /*005c*/ 	.word	0x00000000
        /*0060*/ 	.short	0x0002
        /*0062*/ 	.short	0x0010
        /*0064*/ 	.byte	0x00, 0xf5, 0x21, 0x00


	//----- nvinfo : EIATTR_KPARAM_INFO
	.align		4
.L_187:
        /*0068*/ 	.byte	0x04, 0x17
        /*006a*/ 	.short	(.L_189 - .L_188)
.L_188:
        /*006c*/ 	.word	0x00000000
        /*0070*/ 	.short	0x0001
        /*0072*/ 	.short	0x0008
        /*0074*/ 	.byte	0x00, 0xf5, 0x21, 0x00


	//----- nvinfo : EIATTR_KPARAM_INFO
	.align		4
.L_189:
        /*0078*/ 	.byte	0x04, 0x17
        /*007a*/ 	.short	(.L_191 - .L_190)
.L_190:
        /*007c*/ 	.word	0x00000000
        /*0080*/ 	.short	0x0000
        /*0082*/ 	.short	0x0000
        /*0084*/ 	.byte	0x00, 0xf5, 0x21, 0x00


	//----- nvinfo : EIATTR_SPARSE_MMA_MASK
	.align		4
.L_191:
        /*0088*/ 	.byte	0x03, 0x50
        /*008a*/ 	.short	0x0000


	//----- nvinfo : EIATTR_MAXREG_COUNT
	.align		4
        /*008c*/ 	.byte	0x03, 0x1b
        /*008e*/ 	.short	0x00ff


	//----- nvinfo : EIATTR_MERCURY_ISA_VERSION
	.align		4
        /*0090*/ 	.byte	0x03, 0x5f
        /*0092*/ 	.short	0x0101


	//----- nvinfo : EIATTR_COOP_GROUP_MASK_REGIDS
	.align		4
        /*0094*/ 	.byte	0x04, 0x29
        /*0096*/ 	.short	(.L_193 - .L_192)


	//   ....[0]....
.L_192:
        /*0098*/ 	.word	0xffffffff


	//   ....[1]....
        /*009c*/ 	.word	0xffffffff


	//   ....[2]....
        /*00a0*/ 	.word	0xffffffff


	//   ....[3]....
        /*00a4*/ 	.word	0xffffffff


	//   ....[4]....
        /*00a8*/ 	.word	0xffffffff


	//----- nvinfo : EIATTR_COOP_GROUP_INSTR_OFFSETS
	.align		4
.L_193:
        /*00ac*/ 	.byte	0x04, 0x28
        /*00ae*/ 	.short	(.L_195 - .L_194)


	//   ....[0]....
.L_194:
        /*00b0*/ 	.word	0x000002b0


	//   ....[1]....
        /*00b4*/ 	.word	0x00000310


	//   ....[2]....
        /*00b8*/ 	.word	0x00000330


	//   ....[3]....
        /*00bc*/ 	.word	0x00000350


	//   ....[4]....
        /*00c0*/ 	.word	0x00000380


	//----- nvinfo : EIATTR_VRC_CTA_INIT_COUNT
	.align		4
.L_195:
        /*00c4*/ 	.byte	0x02, 0x4a
	.zero		1
	.zero		1


	//----- nvinfo : EIATTR_EXIT_INSTR_OFFSETS
	.align		4
        /*00c8*/ 	.byte	0x04, 0x1c
        /*00ca*/ 	.short	(.L_197 - .L_196)


	//   ....[0]....
.L_196:
        /*00cc*/ 	.word	0x00000040


	//   ....[1]....
        /*00d0*/ 	.word	0x00000420


	//----- nvinfo : EIATTR_CRS_STACK_SIZE
	.align		4
.L_197:
        /*00d4*/ 	.byte	0x04, 0x1e
        /*00d6*/ 	.short	(.L_199 - .L_198)
.L_198:
        /*00d8*/ 	.word	0x00000000


	//----- nvinfo : EIATTR_CBANK_PARAM_SIZE
	.align		4
.L_199:
        /*00dc*/ 	.byte	0x03, 0x19
        /*00de*/ 	.short	0x002c


	//----- nvinfo : EIATTR_PARAM_CBANK
	.align		4
        /*00e0*/ 	.byte	0x04, 0x0a
        /*00e2*/ 	.short	(.L_201 - .L_200)
	.align		4
.L_200:
        /*00e4*/ 	.word	index@(.nv.constant0._Z16tensorLinearKernILi1EEvPKfS1_Pfiiiii)
        /*00e8*/ 	.short	0x0380
        /*00ea*/ 	.short	0x002c


	//----- nvinfo : EIATTR_SW_WAR
	.align		4
.L_201:
        /*00ec*/ 	.byte	0x04, 0x36
        /*00ee*/ 	.short	(.L_203 - .L_202)
.L_202:
        /*00f0*/ 	.word	0x00000008
.L_203:


//--------------------- .nv.callgraph             --------------------------
	.section	.nv.callgraph,"",@"SHT_CUDA_CALLGRAPH"
	.align	4
	.sectionentsize	8
	.align		4
        /*0000*/ 	.word	0x00000000
	.align		4
        /*0004*/ 	.word	0xffffffff
	.align		4
        /*0008*/ 	.word	0x00000000
	.align		4
        /*000c*/ 	.word	0xfffffffe
	.align		4
        /*0010*/ 	.word	0x00000000
	.align		4
        /*0014*/ 	.word	0xfffffffd
	.align		4
        /*0018*/ 	.word	0x00000000
	.align		4
        /*001c*/ 	.word	0xfffffffc


//--------------------- .text._Z24tensorLinearBackwardKernILi9EEvPKfS1_Pfiii --------------------------
	.section	.text._Z24tensorLinearBackwardKernILi9EEvPKfS1_Pfiii,"ax",@progbits
	.align	128
        .global         _Z24tensorLinearBackwardKernILi9EEvPKfS1_Pfiii
        .type           _Z24tensorLinearBackwardKernILi9EEvPKfS1_Pfiii,@function
        .size           _Z24tensorLinearBackwardKernILi9EEvPKfS1_Pfiii,(.L_x_44 - _Z24tensorLinearBackwardKernILi9EEvPKfS1_Pfiii)
        .other          _Z24tensorLinearBackwardKernILi9EEvPKfS1_Pfiii,@"STO_CUDA_ENTRY STV_DEFAULT"
_Z24tensorLinearBackwardKernILi9EEvPKfS1_Pfiii:
.text._Z24tensorLinearBackwardKernILi9EEvPKfS1_Pfiii:
[----:B------:R-:W-:Y:S08]  /*0000*/  LDC R1, c[0x0][0x37c] ;  /* 0x0000df00ff017b82 */ /* 0x000ff00000000800 */
[----:B------:R-:W0:Y:S08]  /*0010*/  S2UR UR4, SR_CTAID.Y ;  /* 0x00000000000479c3 */ /* 0x000e300000002600 */
[----:B------:R-:W0:Y:S02]  /*0020*/  LDC R6, c[0x0][0x3a0] ;  /* 0x0000e800ff067b82 */ /* 0x000e240000000800 */
[----:B0-----:R-:W-:-:S13]  /*0030*/  ISETP.LE.AND P0, PT, R6, UR4, PT ;  /* 0x0000000406007c0c */ /* 0x001fda000bf03270 */
[----:B------:R-:W-:Y:S05]  /*0040*/  @P0 EXIT ;  /* 0x000000000000094d */ /* 0x000fea0003800000 */
[----:B------:R-:W0:Y:S01]  /*0050*/  LDC R7, c[0x0][0x39c] ;  /* 0x0000e700ff077b82 */ /* 0x000e220000000800 */
[----:B------:R-:W1:Y:S01]  /*0060*/  S2R R0, SR_TID.X ;  /* 0x0000000000007919 */ /* 0x000e620000002100 */
[----:B------:R-:W2:Y:S01]  /*0070*/  LDCU UR7, c[0x0][0x360] ;  /* 0x00006c00ff0777ac */ /* 0x000ea20008000800 */
[----:B------:R-:W3:Y:S05]  /*0080*/  LDCU.64 UR10, c[0x0][0x358] ;  /* 0x00006b00ff0a77ac */ /* 0x000eea0008000a00 */
[----:B------:R-:W4:Y:S01]  /*0090*/  S2UR UR6, SR_CTAID.X ;  /* 0x00000000000679c3 */ /* 0x000f220000002500 */
[----:B------:R-:W0:Y:S01]  /*00a0*/  LDCU UR8, c[0x0][0x370] ;  /* 0x00006e00ff0877ac */ /* 0x000e220008000800 */
[----:B--2---:R-:W-:-:S02]  /*00b0*/  IMAD R6, R6, UR7, RZ ;  /* 0x0000000706067c24 */ /* 0x004fc4000f8e02ff */
[----:B01-34-:R-:W-:-:S07]  /*00c0*/  IMAD R7, R7, UR7, RZ ;  /* 0x0000000707077c24 */ /* 0x01bfce000f8e02ff */
.L_x_5:
[----:B------:R-:W0:Y:S02]  /*00d0*/  LDCU UR5, c[0x0][0x39c] ;  /* 0x00007380ff0577ac */ /* 0x000e240008000800 */
[----:B0-----:R-:W-:-:S09]  /*00e0*/  UISETP.GE.AND UP0, UPT, UR6, UR5, UPT ;  /* 0x000000050600728c */ /* 0x001fd2000bf06270 */
[----:B------:R-:W-:Y:S05]  /*00f0*/  BRA.U UP0, `(.L_x_0) ;  /* 0x00000005001c7547 */ /* 0x000fea000b800000 */
[----:B------:R-:W0:Y:S01]  /*0100*/  LDC R3, c[0x0][0x3a0] ;  /* 0x0000e800ff037b82 */ /* 0x000e220000000800 */
[----:B------:R-:W-:Y:S01]  /*0110*/  MOV R9, UR6 ;  /* 0x0000000600097c02 */ /* 0x000fe20008000f00 */
[----:B0-----:R-:W-:-:S05]  /*0120*/  IMAD R8, R0, R3, UR4 ;  /* 0x0000000400087e24 */ /* 0x001fca000f8e0203 */
[----:B------:R-:W-:-:S07]  /*0130*/  LEA R8, R8, R8, 0x3 ;  /* 0x0000000808087211 */ /* 0x000fce00078e18ff */
.L_x_4:
[----:B------:R-:W0:Y:S01]  /*0140*/  LDCU UR5, c[0x0][0x398] ;  /* 0x00007300ff0577ac */ /* 0x000e220008000800 */
[----:B------:R-:W-:Y:S01]  /*0150*/  BSSY.RECONVERGENT B0, `(.L_x_1) ;  /* 0x000002e000007945 */ /* 0x000fe20003800200 */
[----:B------:R-:W-:Y:S01]  /*0160*/  HFMA2 R25, -RZ, RZ, 0, 0 ;  /* 0x00000000ff197431 */ /* 0x000fe200000001ff */
[----:B0-----:R-:W-:-:S13]  /*0170*/  ISETP.GE.AND P0, PT, R0, UR5, PT ;  /* 0x0000000500007c0c */ /* 0x001fda000bf06270 */
[----:B------:R-:W-:Y:S05]  /*0180*/  @P0 BRA `(.L_x_2) ;  /* 0x0000000000a80947 */ /* 0x000fea0003800000 */
[----:B------:R-:W0:Y:S01]  /*0190*/  LDCU UR9, c[0x0][0x39c] ;  /* 0x00007380ff0977ac */ /* 0x000e220008000800 */
[----:B------:R-:W-:Y:S02]  /*01a0*/  MOV R25, RZ ;  /* 0x000000ff00197202 */ /* 0x000fe40000000f00 */
[----:B------:R-:W-:Y:S02]  /*01b0*/  MOV R11, R8 ;  /* 0x00000008000b7202 */ /* 0x000fe40000000f00 */
[----:B------:R-:W-:Y:S01]  /*01c0*/  MOV R12, R0 ;  /* 0x00000000000c7202 */ /* 0x000fe20000000f00 */
[----:B0-----:R-:W-:-:S05]  /*01d0*/  IMAD R10, R0, UR9, R9 ;  /* 0x00000009000a7c24 */ /* 0x001fca000f8e0209 */
[----:B------:R-:W-:-:S07]  /*01e0*/  LEA R10, R10, R10, 0x3 ;  /* 0x0000000a0a0a7211 */ /* 0x000fce00078e18ff */
.L_x_3:
[----:B------:R-:W0:Y:S08]  /*01f0*/  LDC.64 R2, c[0x0][0x388] ;  /* 0x0000e200ff027b82 */ /* 0x000e300000000a00 */
[----:B------:R-:W1:Y:S01]  /*0200*/  LDC.64 R4, c[0x0][0x380] ;  /* 0x0000e000ff047b82 */ /* 0x000e620000000a00 */
[----:B0-----:R-:W-:-:S05]  /*0210*/  IMAD.WIDE R2, R11, 0x4, R2 ;  /* 0x000000040b027825 */ /* 0x001fca00078e0202 */
[----:B------:R-:W2:Y:S01]  /*0220*/  LDG.E R22, desc[UR10][R2.64] ;  /* 0x0000000a02167981 */ /* 0x000ea2000c1e1900 */
[----:B-1----:R-:W-:-:S03]  /*0230*/  IMAD.WIDE R4, R10, 0x4, R4 ;  /* 0x000000040a047825 */ /* 0x002fc600078e0204 */
[----:B------:R-:W3:Y:S04]  /*0240*/  LDG.E R13, desc[UR10][R2.64+0x4] ;  /* 0x0000040a020d7981 */ /* 0x000ee8000c1e1900 */
[----:B------:R-:W2:Y:S04]  /*0250*/  LDG.E R21, desc[UR10][R4.64] ;  /* 0x0000000a04157981 */ /* 0x000ea8000c1e1900 */
[----:B------:R-:W3:Y:S04]  /*0260*/  LDG.E R14, desc[UR10][R4.64+0x4] ;  /* 0x0000040a040e7981 */ /* 0x000ee8000c1e1900 */
[----:B------:R-:W4:Y:S04]  /*0270*/  LDG.E R15, desc[UR10][R2.64+0x8] ;  /* 0x0000080a020f7981 */ /* 0x000f28000c1e1900 */
[----:B------:R-:W4:Y:S04]  /*0280*/  LDG.E R16, desc[UR10][R4.64+0x8] ;  /* 0x0000080a04107981 */ /* 0x000f28000c1e1900 */
[----:B------:R-:W5:Y:S04]  /*0290*/  LDG.E R17, desc[UR10][R2.64+0xc] ;  /* 0x00000c0a02117981 */ /* 0x000f68000c1e1900 */
[----:B------:R-:W5:Y:S04]  /*02a0*/  LDG.E R18, desc[UR10][R4.64+0xc] ;  /* 0x00000c0a04127981 */ /* 0x000f68000c1e1900 */
[----:B------:R-:W5:Y:S04]  /*02b0*/  LDG.E R19, desc[UR10][R2.64+0x10] ;  /* 0x0000100a02137981 */ /* 0x000f68000c1e1900 */
[----:B------:R-:W5:Y:S04]  /*02c0*/  LDG.E R20, desc[UR10][R4.64+0x10] ;  /* 0x0000100a04147981 */ /* 0x000f68000c1e1900 */
[----:B------:R-:W5:Y:S04]  /*02d0*/  LDG.E R23, desc[UR10][R2.64+0x14] ;  /* 0x0000140a02177981 */ /* 0x000f68000c1e1900 */
[----:B------:R-:W5:Y:S04]  /*02e0*/  LDG.E R24, desc[UR10][R4.64+0x14] ;  /* 0x0000140a04187981 */ /* 0x000f68000c1e1900 */
[----:B------:R-:W5:Y:S04]  /*02f0*/  LDG.E R27, desc[UR10][R4.64+0x18] ;  /* 0x0000180a041b7981 */ /* 0x000f68000c1e1900 */
[----:B------:R-:W5:Y:S04]  /*0300*/  LDG.E R26, desc[UR10][R4.64+0x1c] ;  /* 0x00001c0a041a7981 */ /* 0x000f68000c1e1900 */
[----:B------:R-:W5:Y:S01]  /*0310*/  LDG.E R28, desc[UR10][R4.64+0x20] ;  /* 0x0000200a041c7981 */ /* 0x000f62000c1e1900 */
[----:B--2---:R-:W-:-:S03]  /*0320*/  FFMA R29, R22, R21, R25 ;  /* 0x00000015161d7223 */ /* 0x004fc60000000019 */
[----:B------:R-:W2:Y:S04]  /*0330*/  LDG.E R22, desc[UR10][R2.64+0x18] ;  /* 0x0000180a02167981 */ /* 0x000ea8000c1e1900 */
[----:B------:R-:W2:Y:S04]  /*0340*/  LDG.E R21, desc[UR10][R2.64+0x1c] ;  /* 0x00001c0a02157981 */ /* 0x000ea8000c1e1900 */
[----:B------:R-:W2:Y:S01]  /*0350*/  LDG.E R25, desc[UR10][R2.64+0x20] ;  /* 0x0000200a02197981 */ /* 0x000ea2000c1e1900 */
[----:B---3--:R-:W-:-:S04]  /*0360*/  FFMA R14, R13, R14, R29 ;  /* 0x0000000e0d0e7223 */ /* 0x008fc8000000001d */
[----:B----4-:R-:W-:Y:S01]  /*0370*/  FFMA R14, R15, R16, R14 ;  /* 0x000000100f0e7223 */ /* 0x010fe2000000000e */
[----:B------:R-:W-:-:S03]  /*0380*/  IADD3 R12, PT, PT, R12, UR7, RZ ;  /* 0x000000070c0c7c10 */ /* 0x000fc6000fffe0ff */
[----:B-----5:R-:W-:Y:S01]  /*0390*/  FFMA R14, R17, R18, R14 ;  /* 0x00000012110e7223 */ /* 0x020fe2000000000e */
[----:B------:R-:W-:-:S03]  /*03a0*/  ISETP.GE.AND P0, PT, R12, UR5, PT ;  /* 0x000000050c007c0c */ /* 0x000fc6000bf06270 */
[----:B------:R-:W-:-:S04]  /*03b0*/  FFMA R14, R19, R20, R14 ;  /* 0x00000014130e7223 */ /* 0x000fc8000000000e */
[----:B------:R-:W-:Y:S01]  /*03c0*/  FFMA R23, R23, R24, R14 ;  /* 0x0000001817177223 */ /* 0x000fe2000000000e */
[----:B------:R-:W-:Y:S02]  /*03d0*/  IMAD R11, R6, 0x9, R11 ;  /* 0x00000009060b7824 */ /* 0x000fe400078e020b */
[----:B------:R-:W-:Y:S02]  /*03e0*/  IMAD R10, R7, 0x9, R10 ;  /* 0x00000009070a7824 */ /* 0x000fe400078e020a */
[----:B--2---:R-:W-:-:S04]  /*03f0*/  FFMA R22, R22, R27, R23 ;  /* 0x0000001b16167223 */ /* 0x004fc80000000017 */
[----:B------:R-:W-:-:S04]  /*0400*/  FFMA R22, R21, R26, R22 ;  /* 0x0000001a15167223 */ /* 0x000fc80000000016 */
[----:B------:R-:W-:Y:S01]  /*0410*/  FFMA R25, R25, R28, R22 ;  /* 0x0000001c19197223 */ /* 0x000fe20000000016 */
[----:B------:R-:W-:Y:S06]  /*0420*/  @!P0 BRA `(.L_x_3) ;  /* 0xfffffffc00708947 */ /* 0x000fec000383ffff */
.L_x_2:
[----:B------:R-:W-:Y:S05]  /*0430*/  BSYNC.RECONVERGENT B0 ;  /* 0x0000000000007941 */ /* 0x000fea0003800200 */
.L_x_1:
[----:B------:R-:W0:Y:S01]  /*0440*/  SHFL.DOWN PT, R2, R25, 0x10, 0x1f ;  /* 0x0a001f0019027f89 */ /* 0x000e2200000e0000 */
[----:B------:R-:W-:Y:S01]  /*0450*/  ISETP.NE.AND P0, PT, R0, RZ, PT ;  /* 0x000000ff0000720c */ /* 0x000fe20003f05270 */
[----:B------:R-:W1:Y:S01]  /*0460*/  LDC R14, c[0x0][0x39c] ;  /* 0x0000e700ff0e7b82 */ /* 0x000e620000000800 */
[----:B0-----:R-:W-:-:S11]  /*0470*/  FADD R4, R2, R25 ;  /* 0x0000001902047221 */ /* 0x001fd60000000000 */
[----:B-1----:R-:W-:Y:S01]  /*0480*/  @!P0 IMAD R13, R14, UR4, R9 ;  /* 0x000000040e0d8c24 */ /* 0x002fe2000f8e0209 */
[----:B------:R-:W-:Y:S01]  /*0490*/  IADD3 R9, PT, PT, R9, UR8, RZ ;  /* 0x0000000809097c10 */ /* 0x000fe2000fffe0ff */
[----:B------:R-:W0:Y:S02]  /*04a0*/  SHFL.DOWN PT, R3, R4, 0x8, 0x1f ;  /* 0x09001f0004037f89 */ /* 0x000e2400000e0000 */
[----:B0-----:R-:W-:-:S05]  /*04b0*/  FADD R5, R4, R3 ;  /* 0x0000000304057221 */ /* 0x001fca0000000000 */
[----:B------:R-:W0:Y:S02]  /*04c0*/  SHFL.DOWN PT, R2, R5, 0x4, 0x1f ;  /* 0x08801f0005027f89 */ /* 0x000e2400000e0000 */
[----:B0-----:R-:W-:-:S05]  /*04d0*/  FADD R10, R5, R2 ;  /* 0x00000002050a7221 */ /* 0x001fca0000000000 */
[----:B------:R-:W0:Y:S02]  /*04e0*/  SHFL.DOWN PT, R3, R10, 0x2, 0x1f ;  /* 0x08401f000a037f89 */ /* 0x000e2400000e0000 */
[----:B0-----:R-:W-:Y:S02]  /*04f0*/  FADD R11, R10, R3 ;  /* 0x000000030a0b7221 */ /* 0x001fe40000000000 */
[----:B------:R-:W0:Y:S03]  /*0500*/  @!P0 LDC.64 R2, c[0x0][0x390] ;  /* 0x0000e400ff028b82 */ /* 0x000e260000000a00 */
[----:B------:R-:W1:Y:S01]  /*0510*/  SHFL.DOWN PT, R12, R11, 0x1, 0x1f ;  /* 0x08201f000b0c7f89 */ /* 0x000e6200000e0000 */
[----:B0-----:R-:W-:-:S04]  /*0520*/  @!P0 IMAD.WIDE R2, R13, 0x4, R2 ;  /* 0x000000040d028825 */ /* 0x001fc800078e0202 */
[----:B-1----:R-:W-:-:S05]  /*0530*/  FADD R13, R11, R12 ;  /* 0x0000000c0b0d7221 */ /* 0x002fca0000000000 */
[----:B------:R0:W-:Y:S01]  /*0540*/  @!P0 STG.E desc[UR10][R2.64], R13 ;  /* 0x0000000d02008986 */ /* 0x0001e2000c10190a */
[----:B------:R-:W-:-:S13]  /*0550*/  ISETP.GE.AND P0, PT, R9, R14, PT ;  /* 0x0000000e0900720c */ /* 0x000fda0003f06270 */
[----:B0-----:R-:W-:Y:S05]  /*0560*/  @!P0 BRA `(.L_x_4) ;  /* 0xfffffff800f48947 */ /* 0x001fea000383ffff */
.L_x_0:
[----:B------:R-:W0:Y:S01]  /*0570*/  LDCU UR5, c[0x0][0x374] ;  /* 0x00006e80ff0577ac */ /* 0x000e220008000800 */
[----:B------:R-:W1:Y:S01]  /*0580*/  LDCU UR9, c[0x0][0x3a0] ;  /* 0x00007400ff0977ac */ /* 0x000e620008000800 */
[----:B0-----:R-:W-:-:S04]  /*0590*/  UIADD3 UR4, UPT, UPT, UR5, UR4, URZ ;  /* 0x0000000405047290 */ /* 0x001fc8000fffe0ff */
[----:B-1----:R-:W-:-:S09]  /*05a0*/  UISETP.GE.AND UP0, UPT, UR4, UR9, UPT ;  /* 0x000000090400728c */ /* 0x002fd2000bf06270 */
[----:B------:R-:W-:Y:S05]  /*05b0*/  BRA.U !UP0, `(.L_x_5) ;  /* 0xfffffff908c47547 */ /* 0x000fea000b83ffff */
[----:B------:R-:W-:Y:S05]  /*05c0*/  EXIT ;  /* 0x000000000000794d */ /* 0x000fea0003800000 */
.L_x_6:
[----:B------:R-:W-:-:S00]  /*05d0*/  BRA `(.L_x_6) ;  /* 0xfffffffc00fc7947 */ /* 0x000fc0000383ffff */
[----:B------:R-:W-:-:S00]  /*05e0*/  NOP ;  /* 0x0000000000007918 */ /* 0x000fc00000000000 */
        /* <DEDUP_REMOVED lines=9> */
.L_x_44:


//--------------------- .text._Z24tensorLinearBackwardKernILi3EEvPKfS1_Pfiii --------------------------
	.section	.text._Z24tensorLinearBackwardKernILi3EEvPKfS1_Pfiii,"ax",@progbits
	.align	128
        .global         _Z24tensorLinearBackwardKernILi3EEvPKfS1_Pfiii
        .type           _Z24tensorLinearBackwardKernILi3EEvPKfS1_Pfiii,@function
        .size           _Z24tensorLinearBackwardKernILi3EEvPKfS1_Pfiii,(.L_x_45 - _Z24tensorLinearBackwardKernILi3EEvPKfS1_Pfiii)
        .other          _Z24tensorLinearBackwardKernILi3EEvPKfS1_Pfiii,@"STO_CUDA_ENTRY STV_DEFAULT"
_Z24tensorLinearBackwardKernILi3EEvPKfS1_Pfiii:
.text._Z24tensorLinearBackwardKernILi3EEvPKfS1_Pfiii:
        /* <DEDUP_REMOVED lines=13> */
.L_x_12:
[----:B------:R-:W0:Y:S02]  /*00d0*/  LDCU UR5, c[0x0][0x39c] ;  /* 0x00007380ff0577ac */ /* 0x000e240008000800 */
[----:B0-----:R-:W-:-:S09]  /*00e0*/  UISETP.GE.AND UP0, UPT, UR6, UR5, UPT ;  /* 0x000000050600728c */ /* 0x001fd2000bf06270 */
[----:B------:R-:W-:Y:S05]  /*00f0*/  BRA.U UP0, `(.L_x_7) ;  /* 0x0000000100d47547 */ /* 0x000fea000b800000 */
[----:B------:R-:W0:Y:S01]  /*0100*/  LDC R3, c[0x0][0x3a0] ;  /* 0x0000e800ff037b82 */ /* 0x000e220000000800 */
[----:B------:R-:W-:Y:S01]  /*0110*/  MOV R9, UR6 ;  /* 0x0000000600097c02 */ /* 0x000fe20008000f00 */
[----:B0-----:R-:W-:-:S05]  /*0120*/  IMAD R8, R0, R3, UR4 ;  /* 0x0000000400087e24 */ /* 0x001fca000f8e0203 */
[----:B------:R-:W-:-:S07]  /*0130*/  LEA R8, R8, R8, 0x1 ;  /* 0x0000000808087211 */ /* 0x000fce00078e08ff */
.L_x_11:
        /* <DEDUP_REMOVED lines=11> */
.L_x_10:
        /* <DEDUP_REMOVED lines=9> */
[----:B------:R-:W4:Y:S01]  /*0280*/  LDG.E R18, desc[UR10][R4.64+0x8] ;  /* 0x0000080a04127981 */ /* 0x000f22000c1e1900 */
[----:B------:R-:W-:-:S04]  /*0290*/  IADD3 R12, PT, PT, R12, UR7, RZ ;  /* 0x000000070c0c7c10 */ /* 0x000fc8000fffe0ff */
[----:B------:R-:W-:Y:S01]  /*02a0*/  ISETP.GE.AND P0, PT, R12, UR5, PT ;  /* 0x000000050c007c0c */ /* 0x000fe2000bf06270 */
[----:B------:R-:W-:Y:S02]  /*02b0*/  IMAD R13, R6, 0x3, R13 ;  /* 0x00000003060d7824 */ /* 0x000fe400078e020d */
[----:B------:R-:W-:Y:S02]  /*02c0*/  IMAD R11, R7, 0x3, R11 ;  /* 0x00000003070b7824 */ /* 0x000fe400078e020b */
[----:B--2---:R-:W-:-:S04]  /*02d0*/  FFMA R14, R15, R14, R10 ;  /* 0x0000000e0f0e7223 */ /* 0x004fc8000000000a */
[----:B---3--:R-:W-:-:S04]  /*02e0*/  FFMA R14, R17, R16, R14 ;  /* 0x00000010110e7223 */ /* 0x008fc8000000000e */
[----:B----4-:R-:W-:Y:S01]  /*02f0*/  FFMA R10, R19, R18, R14 ;  /* 0x00000012130a7223 */ /* 0x010fe2000000000e */
[----:B------:R-:W-:Y:S06]  /*0300*/  @!P0 BRA `(.L_x_10) ;  /* 0xfffffffc00b88947 */ /* 0x000fec000383ffff */
.L_x_9:
[----:B------:R-:W-:Y:S05]  /*0310*/  BSYNC.RECONVERGENT B0 ;  /* 0x0000000000007941 */ /* 0x000fea0003800200 */
.L_x_8:
        /* <DEDUP_REMOVED lines=19> */
.L_x_7:
[----:B------:R-:W0:Y:S01]  /*0450*/  LDCU UR5, c[0x0][0x374] ;  /* 0x00006e80ff0577ac */ /* 0x000e220008000800 */
[----:B------:R-:W1:Y:S01]  /*0460*/  LDCU UR9, c[0x0][0x3a0] ;  /* 0x00007400ff0977ac */ /* 0x000e620008000800 */
[----:B0-----:R-:W-:-:S04]  /*0470*/  UIADD3 UR4, UPT, UPT, UR5, UR4, URZ ;  /* 0x0000000405047290 */ /* 0x001fc8000fffe0ff */
[----:B-1----:R-:W-:-:S09]  /*0480*/  UISETP.GE.AND UP0, UPT, UR4, UR9, UPT ;  /* 0x000000090400728c */ /* 0x002fd2000bf06270 */
[----:B------:R-:W-:Y:S05]  /*0490*/  BRA.U !UP0, `(.L_x_12) ;  /* 0xfffffffd080c7547 */ /* 0x000fea000b83ffff */
[----:B------:R-:W-:Y:S05]  /*04a0*/  EXIT ;  /* 0x000000000000794d */ /* 0x000fea0003800000 */
.L_x_13:
        /* <DEDUP_REMOVED lines=13> */
.L_x_45:


//--------------------- .text._Z24tensorLinearBackwardKernILi1EEvPKfS1_Pfiii --------------------------
	.section	.text._Z24tensorLinearBackwardKernILi1EEvPKfS1_Pfiii,"ax",@progbits
	.align	128
        .global         _Z24tensorLinearBackwardKernILi1EEvPKfS1_Pfiii
        .type           _Z24tensorLinearBackwardKernILi1EEvPKfS1_Pfiii,@function
        .size           _Z24tensorLinearBackwardKernILi1EEvPKfS1_Pfiii,(.L_x_46 - _Z24tensorLinearBackwardKernILi1EEvPKfS1_Pfiii)
        .other          _Z24tensorLinearBackwardKernILi1EEvPKfS1_Pfiii,@"STO_CUDA_ENTRY STV_DEFAULT"
_Z24tensorLinearBackwardKernILi1EEvPKfS1_Pfiii:
.text._Z24tensorLinearBackwardKernILi1EEvPKfS1_Pfiii:
[----:B------:R-:W-:Y:S08]  /*0000*/  LDC R1, c[0x0][0x37c] ;  /* 0x0000df00ff017b82 */ /* 0x000ff00000000800 */
[----:B------:R-:W0:Y:S08]  /*0010*/  S2UR UR4, SR_CTAID.Y ;  /* 0x00000000000479c3 */ /* 0x000e300000002600 */
[----:B------:R-:W0:Y:S02]  /*0020*/  LDC R0, c[0x0][0x3a0] ;  /* 0x0000e800ff007b82 */ /* 0x000e240000000800 */
[----:B0-----:R-:W-:-:S13]  /*0030*/  ISETP.LE.AND P0, PT, R0, UR4, PT ;  /* 0x0000000400007c0c */ /* 0x001fda000bf03270 */
[----:B------:R-:W-:Y:S05]  /*0040*/  @P0 EXIT ;  /* 0x000000000000094d */ /* 0x000fea0003800000 */
[----:B------:R-:W0:Y:S01]  /*0050*/  S2R R0, SR_TID.X ;  /* 0x0000000000007919 */ /* 0x000e220000002100 */
[----:B------:R-:W1:Y:S01]  /*0060*/  S2UR UR5, SR_CTAID.X ;  /* 0x00000000000579c3 */ /* 0x000e620000002500 */
[----:B------:R-:W2:Y:S01]  /*0070*/  LDCU UR6, c[0x0][0x360] ;  /* 0x00006c00ff0677ac */ /* 0x000ea20008000800 */
[----:B------:R-:W3:Y:S01]  /*0080*/  LDCU UR7, c[0x0][0x370] ;  /* 0x00006e00ff0777ac */ /* 0x000ee20008000800 */
[----:B------:R-:W4:Y:S01]  /*0090*/  LDCU.64 UR10, c[0x0][0x358] ;  /* 0x00006b00ff0a77ac */ /* 0x000f220008000a00 */
[----:B------:R-:W0:Y:S02]  /*00a0*/  LDCU UR8, c[0x0][0x374] ;  /* 0x00006e80ff0877ac */ /* 0x000e240008000800 */
.L_x_19:
[----:B------:R-:W1:Y:S02]  /*00b0*/  LDCU UR9, c[0x0][0x39c] ;  /* 0x00007380ff0977ac */ /* 0x000e640008000800 */
[----:B-1----:R-:W-:-:S09]  /*00c0*/  UISETP.GE.AND UP0, UPT, UR5, UR9, UPT ;  /* 0x000000090500728c */ /* 0x002fd2000bf06270 */
[----:B------:R-:W-:Y:S05]  /*00d0*/  BRA.U UP0, `(.L_x_14) ;  /* 0x0000000100b87547 */ /* 0x000fea000b800000 */
[----:B------:R-:W0:Y:S01]  /*00e0*/  LDC R5, c[0x0][0x3a0] ;  /* 0x0000e800ff057b82 */ /* 0x000e220000000800 */
[----:B------:R-:W-:Y:S01]  /*00f0*/  MOV R3, UR5 ;  /* 0x0000000500037c02 */ /* 0x000fe20008000f00 */
[----:B0-----:R-:W-:-:S07]  /*0100*/  IMAD R2, R0, R5, UR4 ;  /* 0x0000000400027e24 */ /* 0x001fce000f8e0205 */
.L_x_18:
[----:B------:R-:W0:Y:S01]  /*0110*/  LDCU UR9, c[0x0][0x398] ;  /* 0x00007300ff0977ac */ /* 0x000e220008000800 */
[----:B------:R-:W-:Y:S01]  /*0120*/  BSSY.RECONVERGENT B0, `(.L_x_15) ;  /* 0x0000016000007945 */ /* 0x000fe20003800200 */
[----:B------:R-:W-:Y:S01]  /*0130*/  HFMA2 R12, -RZ, RZ, 0, 0 ;  /* 0x00000000ff0c7431 */ /* 0x000fe200000001ff */
[----:B0-----:R-:W-:-:S13]  /*0140*/  ISETP.GE.AND P0, PT, R0, UR9, PT ;  /* 0x0000000900007c0c */ /* 0x001fda000bf06270 */
[----:B------:R-:W-:Y:S05]  /*0150*/  @P0 BRA `(.L_x_16) ;  /* 0x0000000000480947 */ /* 0x000fea0003800000 */
[----:B------:R-:W0:Y:S01]  /*0160*/  LDC R16, c[0x0][0x39c] ;  /* 0x0000e700ff107b82 */ /* 0x000e220000000800 */
[----:B------:R-:W-:Y:S02]  /*0170*/  MOV R12, RZ ;  /* 0x000000ff000c7202 */ /* 0x000fe40000000f00 */
[----:B------:R-:W-:Y:S02]  /*0180*/  MOV R15, R2 ;  /* 0x00000002000f7202 */ /* 0x000fe40000000f00 */
[----:B------:R-:W-:-:S03]  /*0190*/  MOV R14, R0 ;  /* 0x00000000000e7202 */ /* 0x000fc60000000f00 */
[----:B------:R-:W1:Y:S08]  /*01a0*/  LDC R18, c[0x0][0x3a0] ;  /* 0x0000e800ff127b82 */ /* 0x000e700000000800 */
[----:B------:R-:W1:Y:S08]  /*01b0*/  LDC.64 R4, c[0x0][0x380] ;  /* 0x0000e000ff047b82 */ /* 0x000e700000000a00 */
[----:B------:R-:W1:Y:S01]  /*01c0*/  LDC.64 R6, c[0x0][0x388] ;  /* 0x0000e200ff067b82 */ /* 0x000e620000000a00 */
[----:B0-----:R-:W-:-:S07]  /*01d0*/  IMAD R13, R0, R16, R3 ;  /* 0x00000010000d7224 */ /* 0x001fce00078e0203 */
.L_x_17:
[----:B-1----:R-:W-:-:S04]  /*01e0*/  IMAD.WIDE R8, R15, 0x4, R6 ;  /* 0x000000040f087825 */ /* 0x002fc800078e0206 */
[----:B------:R-:W-:Y:S02]  /*01f0*/  IMAD.WIDE R10, R13, 0x4, R4 ;  /* 0x000000040d0a7825 */ /* 0x000fe400078e0204 */
[----:B----4-:R-:W4:Y:S04]  /*0200*/  LDG.E R9, desc[UR10][R8.64] ;  /* 0x0000000a08097981 */ /* 0x010f28000c1e1900 */
[----:B------:R-:W4:Y:S01]  /*0210*/  LDG.E R10, desc[UR10][R10.64] ;  /* 0x0000000a0a0a7981 */ /* 0x000f22000c1e1900 */
[----:B--2---:R-:W-:Y:S01]  /*0220*/  IADD3 R14, PT, PT, R14, UR6, RZ ;  /* 0x000000060e0e7c10 */ /* 0x004fe2000fffe0ff */
[----:B------:R-:W-:Y:S02]  /*0230*/  IMAD R15, R18, UR6, R15 ;  /* 0x00000006120f7c24 */ /* 0x000fe4000f8e020f */
[----:B------:R-:W-:Y:S01]  /*0240*/  IMAD R13, R16, UR6, R13 ;  /* 0x00000006100d7c24 */ /* 0x000fe2000f8e020d */
[----:B------:R-:W-:Y:S01]  /*0250*/  ISETP.GE.AND P0, PT, R14, UR9, PT ;  /* 0x000000090e007c0c */ /* 0x000fe2000bf06270 */
[----:B----4-:R-:W-:-:S12]  /*0260*/  FFMA R12, R9, R10, R12 ;  /* 0x0000000a090c7223 */ /* 0x010fd8000000000c */
[----:B------:R-:W-:Y:S05]  /*0270*/  @!P0 BRA `(.L_x_17) ;  /* 0xfffffffc00d88947 */ /* 0x000fea000383ffff */
.L_x_16:
[----:B--234-:R-:W-:Y:S05]  /*0280*/  BSYNC.RECONVERGENT B0 ;  /* 0x0000000000007941 */ /* 0x01cfea0003800200 */
.L_x_15:
        /* <DEDUP_REMOVED lines=18> */
[----:B-1----:R-:W-:Y:S05]  /*03b0*/  @!P0 BRA `(.L_x_18) ;  /* 0xfffffffc00548947 */ /* 0x002fea000383ffff */
.L_x_14:
[----:B------:R-:W1:Y:S01]  /*03c0*/  LDCU UR9, c[0x0][0x3a0] ;  /* 0x00007400ff0977ac */ /* 0x000e620008000800 */
[----:B0-----:R-:W-:-:S04]  /*03d0*/  UIADD3 UR4, UPT, UPT, UR8, UR4, URZ ;  /* 0x0000000408047290 */ /* 0x001fc8000fffe0ff */
[----:B-1----:R-:W-:-:S09]  /*03e0*/  UISETP.GE.AND UP0, UPT, UR4, UR9, UPT ;  /* 0x000000090400728c */ /* 0x002fd2000bf06270 */
[----:B------:R-:W-:Y:S05]  /*03f0*/  BRA.U !UP0, `(.L_x_19) ;  /* 0xfffffffd082c7547 */ /* 0x000fea000b83ffff */
[----:B--234-:R-:W-:Y:S05]  /*0400*/  EXIT ;  /* 0x000000000000794d */ /* 0x01cfea0003800000 */
.L_x_20:
        /* <DEDUP_REMOVED lines=15> */
.L_x_46:


//--------------------- .text._Z16tensorLinearKernILi9EEvPKfS1_Pfiiiii --------------------------
	.section	.text._Z16tensorLinearKernILi9EEvPKfS1_Pfiiiii,"ax",@progbits
	.align	128
        .global         _Z16tensorLinearKernILi9EEvPKfS1_Pfiiiii
        .type           _Z16tensorLinearKernILi9EEvPKfS1_Pfiiiii,@function
        .size           _Z16tensorLinearKernILi9EEvPKfS1_Pfiiiii,(.L_x_47 - _Z16tensorLinearKernILi9EEvPKfS1_Pfiiiii)
        .other          _Z16tensorLinearKernILi9EEvPKfS1_Pfiiiii,@"STO_CUDA_ENTRY STV_DEFAULT"
_Z16tensorLinearKernILi9EEvPKfS1_Pfiiiii:
.text._Z16tensorLinearKernILi9EEvPKfS1_Pfiiiii:
[----:B------:R-:W-:Y:S08]  /*0000*/  LDC R1, c[0x0][0x37c] ;  /* 0x0000df00ff017b82 */ /* 0x000ff00000000800 */
[----:B------:R-:W0:Y:S08]  /*0010*/  S2UR UR4, SR_CTAID.Y ;  /* 0x00000000000479c3 */ /* 0x000e300000002600 */
[----:B------:R-:W0:Y:S02]  /*0020*/  LDC R0, c[0x0][0x398] ;  /* 0x0000e600ff007b82 */ /* 0x000e240000000800 */
[----:B0-----:R-:W-:-:S13]  /*0030*/  ISETP.LE.AND P0, PT, R0, UR4, PT ;  /* 0x0000000400007c0c */ /* 0x001fda000bf03270 */
[----:B------:R-:W-:Y:S05]  /*0040*/  @P0 EXIT ;  /* 0x000000000000094d */ /* 0x000fea0003800000 */
[----:B------:R-:W0:Y:S01]  /*0050*/  S2R R0, SR_TID.X ;  /* 0x0000000000007919 */ /* 0x000e220000002100 */
[----:B------:R-:W1:Y:S01]  /*0060*/  S2UR UR6, SR_CTAID.X ;  /* 0x00000000000679c3 */ /* 0x000e620000002500 */
[----:B------:R-:W2:Y:S07]  /*0070*/  LDCU.64 UR8, c[0x0][0x358] ;  /* 0x00006b00ff0877ac */ /* 0x000eae0008000a00 */
[----:B------:R-:W3:Y:S02]  /*0080*/  LDC R6, c[0x0][0x360] ;  /* 0x0000d800ff067b82 */ /* 0x000ee40000000800 */
.L_x_28:
[----:B------:R-:W1:Y:S02]  /*0090*/  LDCU UR5, c[0x0][0x3a0] ;  /* 0x00007400ff0577ac */ /* 0x000e640008000800 */
[----:B-1----:R-:W-:-:S09]  /*00a0*/  UISETP.GE.AND UP0, UPT, UR6, UR5, UPT ;  /* 0x000000050600728c */ /* 0x002fd2000bf06270 */
[----:B------:R-:W-:Y:S05]  /*00b0*/  BRA.U UP0, `(.L_x_21) ;  /* 0x0000000900807547 */ /* 0x000fea000b800000 */
[----:B------:R-:W-:-:S07]  /*00c0*/  MOV R7, UR6 ;  /* 0x0000000600077c02 */ /* 0x000fce0008000f00 */
.L_x_27:
[----:B------:R-:W0:Y:S01]  /*00d0*/  LDC R17, c[0x0][0x39c] ;  /* 0x0000e700ff117b82 */ /* 0x000e220000000800 */
[----:B------:R-:W-:Y:S01]  /*00e0*/  BSSY.RECONVERGENT B0, `(.L_x_22) ;  /* 0x000002c000007945 */ /* 0x000fe20003800200 */
[----:B------:R-:W-:Y:S01]  /*00f0*/  HFMA2 R16, -RZ, RZ, 0, 0 ;  /* 0x00000000ff107431 */ /* 0x000fe200000001ff */
[----:B------:R-:W-:Y:S02]  /*0100*/  CS2R R8, SRZ ;  /* 0x0000000000087805 */ /* 0x000fe4000001ff00 */
[----:B------:R-:W-:Y:S02]  /*0110*/  CS2R R10, SRZ ;  /* 0x00000000000a7805 */ /* 0x000fe4000001ff00 */
[----:B------:R-:W-:Y:S02]  /*0120*/  CS2R R12, SRZ ;  /* 0x00000000000c7805 */ /* 0x000fe4000001ff00 */
[----:B------:R-:W-:Y:S02]  /*0130*/  CS2R R14, SRZ ;  /* 0x00000000000e7805 */ /* 0x000fe4000001ff00 */
[----:B0-----:R-:W-:-:S13]  /*0140*/  ISETP.GE.AND P0, PT, R0, R17, PT ;  /* 0x000000110000720c */ /* 0x001fda0003f06270 */
[----:B------:R-:W-:Y:S05]  /*0150*/  @P0 BRA `(.L_x_23) ;  /* 0x0000000000900947 */ /* 0x000fea0003800000 */
[----:B------:R-:W0:Y:S01]  /*0160*/  LDC R19, c[0x0][0x3a8] ;  /* 0x0000ea00ff137b82 */ /* 0x000e220000000800 */
[----:B------:R-:W1:Y:S01]  /*0170*/  LDCU UR5, c[0x0][0x3a4] ;  /* 0x00007480ff0577ac */ /* 0x000e620008000800 */
[----:B------:R-:W-:Y:S01]  /*0180*/  IMAD R21, R17, UR4, R0 ;  /* 0x0000000411157c24 */ /* 0x000fe2000f8e0200 */
[----:B------:R-:W-:Y:S02]  /*0190*/  MOV R8, RZ ;  /* 0x000000ff00087202 */ /* 0x000fe40000000f00 */
[----:B------:R-:W-:Y:S02]  /*01a0*/  MOV R18, R0 ;  /* 0x0000000000127202 */ /* 0x000fe40000000f00 */
[----:B------:R-:W-:Y:S01]  /*01b0*/  LEA R21, R21, R21, 0x3 ;  /* 0x0000001515157211 */ /* 0x000fe200078e18ff */
[----:B-1----:R-:W-:-:S04]  /*01c0*/  IMAD R23, R7, UR5, RZ ;  /* 0x0000000507177c24 */ /* 0x002fc8000f8e02ff */
[----:B0-----:R-:W-:-:S07]  /*01d0*/  IMAD R23, R0, R19, R23 ;  /* 0x0000001300177224 */ /* 0x001fce00078e0217 */
.L_x_24:
[----:B------:R-:W0:Y:S08]  /*01e0*/  LDC.64 R4, c[0x0][0x380] ;  /* 0x0000e000ff047b82 */ /* 0x000e300000000a00 */
[----:B------:R-:W1:Y:S01]  /*01f0*/  LDC.64 R2, c[0x0][0x388] ;  /* 0x0000e200ff027b82 */ /* 0x000e620000000a00 */
[----:B0-----:R-:W-:-:S06]  /*0200*/  IMAD.WIDE R4, R23, 0x4, R4 ;  /* 0x0000000417047825 */ /* 0x001fcc00078e0204 */
[----:B--2---:R-:W2:Y:S01]  /*0210*/  LDG.E R5, desc[UR8][R4.64] ;  /* 0x0000000804057981 */ /* 0x004ea2000c1e1900 */
[----:B-1----:R-:W-:-:S05]  /*0220*/  IMAD.WIDE R2, R21, 0x4, R2 ;  /* 0x0000000415027825 */ /* 0x002fca00078e0202 */
[----:B------:R-:W2:Y:S04]  /*0230*/  LDG.E R20, desc[UR8][R2.64] ;  /* 0x0000000802147981 */ /* 0x000ea8000c1e1900 */
[----:B------:R-:W4:Y:S04]  /*0240*/  LDG.E R22, desc[UR8][R2.64+0x4] ;  /* 0x0000040802167981 */ /* 0x000f28000c1e1900 */
[----:B------:R-:W5:Y:S04]  /*0250*/  LDG.E R24, desc[UR8][R2.64+0x8] ;  /* 0x0000080802187981 */ /* 0x000f68000c1e1900 */
[----:B------:R-:W5:Y:S04]  /*0260*/  LDG.E R25, desc[UR8][R2.64+0x10] ;  /* 0x0000100802197981 */ /* 0x000f68000c1e1900 */
[----:B------:R-:W5:Y:S04]  /*0270*/  LDG.E R26, desc[UR8][R2.64+0x18] ;  /* 0x00001808021a7981 */ /* 0x000f68000c1e1900 */
[----:B------:R-:W5:Y:S04]  /*0280*/  LDG.E R27, desc[UR8][R2.64+0x1c] ;  /* 0x00001c08021b7981 */ /* 0x000f68000c1e1900 */
[----:B------:R-:W5:Y:S01]  /*0290*/  LDG.E R29, desc[UR8][R2.64+0x20] ;  /* 0x00002008021d7981 */ /* 0x000f62000c1e1900 */
[----:B--2---:R-:W-:-:S03]  /*02a0*/  FFMA R16, R5, R20, R16 ;  /* 0x0000001405107223 */ /* 0x004fc60000000010 */
[----:B------:R-:W2:Y:S01]  /*02b0*/  LDG.E R20, desc[UR8][R2.64+0xc] ;  /* 0x00000c0802147981 */ /* 0x000ea2000c1e1900 */
[----:B----4-:R-:W-:-:S03]  /*02c0*/  FFMA R15, R5, R22, R15 ;  /* 0x00000016050f7223 */ /* 0x010fc6000000000f */
[----:B------:R-:W4:Y:S01]  /*02d0*/  LDG.E R22, desc[UR8][R2.64+0x14] ;  /* 0x0000140802167981 */ /* 0x000f22000c1e1900 */
[----:B---3--:R-:W-:-:S04]  /*02e0*/  IADD3 R18, PT, PT, R6, R18, RZ ;  /* 0x0000001206127210 */ /* 0x008fc80007ffe0ff */
[----:B------:R-:W-:Y:S01]  /*02f0*/  ISETP.GE.AND P0, PT, R18, R17, PT ;  /* 0x000000111200720c */ /* 0x000fe20003f06270 */
[C---:B-----5:R-:W-:Y:S01]  /*0300*/  FFMA R14, R5.reuse, R24, R14 ;  /* 0x00000018050e7223 */ /* 0x060fe2000000000e */
[C---:B------:R-:W-:Y:S01]  /*0310*/  FFMA R12, R5.reuse, R25, R12 ;  /* 0x00000019050c7223 */ /* 0x040fe2000000000c */
[C---:B------:R-:W-:Y:S02]  /*0320*/  IMAD R23, R6.reuse, R19, R23 ;  /* 0x0000001306177224 */ /* 0x040fe400078e0217 */
[C---:B------:R-:W-:Y:S01]  /*0330*/  FFMA R9, R5.reuse, R26, R9 ;  /* 0x0000001a05097223 */ /* 0x040fe20000000009 */
[----:B------:R-:W-:Y:S02]  /*0340*/  IMAD R21, R6, 0x9, R21 ;  /* 0x0000000906157824 */ /* 0x000fe400078e0215 */
[C---:B------:R-:W-:Y:S01]  /*0350*/  FFMA R10, R5.reuse, R27, R10 ;  /* 0x0000001b050a7223 */ /* 0x040fe2000000000a */
[C---:B------:R-:W-:Y:S01]  /*0360*/  FFMA R8, R5.reuse, R29, R8 ;  /* 0x0000001d05087223 */ /* 0x040fe20000000008 */
[C---:B--2---:R-:W-:Y:S01]  /*0370*/  FFMA R13, R5.reuse, R20, R13 ;  /* 0x00000014050d7223 */ /* 0x044fe2000000000d */
[----:B----4-:R-:W-:-:S02]  /*0380*/  FFMA R11, R5, R22, R11 ;  /* 0x00000016050b7223 */ /* 0x010fc4000000000b */
[----:B------:R-:W-:Y:S05]  /*0390*/  @!P0 BRA `(.L_x_24) ;  /* 0xfffffffc00908947 */ /* 0x000fea000383ffff */
.L_x_23:
[----:B--2---:R-:W-:Y:S05]  /*03a0*/  BSYNC.RECONVERGENT B0 ;  /* 0x0000000000007941 */ /* 0x004fea0003800200 */
.L_x_22:
[----:B------:R-:W0:Y:S01]  /*03b0*/  SHFL.DOWN PT, R3, R16, 0x10, 0x1f ;  /* 0x0a001f0010037f89 */ /* 0x000e2200000e0000 */
[----:B------:R-:W-:Y:S01]  /*03c0*/  ISETP.NE.AND P0, PT, R0, RZ, PT ;  /* 0x000000ff0000720c */ /* 0x000fe20003f05270 */
[----:B------:R-:W-:Y:S02]  /*03d0*/  BSSY.RECONVERGENT B0, `(.L_x_25) ;  /* 0x0000069000007945 */ /* 0x000fe40003800200 */
[----:B------:R-:W1:Y:S04]  /*03e0*/  SHFL.DOWN PT, R4, R15, 0x10, 0x1f ;  /* 0x0a001f000f047f89 */ /* 0x000e6800000e0000 */
[----:B------:R-:W2:Y:S04]  /*03f0*/  SHFL.DOWN PT, R5, R14, 0x10, 0x1f ;  /* 0x0a001f000e057f89 */ /* 0x000ea800000e0000 */
[----:B------:R-:W4:Y:S04]  /*0400*/  SHFL.DOWN PT, R18, R13, 0x10, 0x1f ;  /* 0x0a001f000d127f89 */ /* 0x000f2800000e0000 */
[----:B------:R-:W5:Y:S04]  /*0410*/  SHFL.DOWN PT, R17, R12, 0x10, 0x1f ;  /* 0x0a001f000c117f89 */ /* 0x000f6800000e0000 */
[----:B------:R-:W3:Y:S04]  /*0420*/  SHFL.DOWN PT, R20, R11, 0x10, 0x1f ;  /* 0x0a001f000b147f89 */ /* 0x000ee800000e0000 */
[----:B------:R-:W3:Y:S01]  /*0430*/  SHFL.DOWN PT, R22, R9, 0x10, 0x1f ;  /* 0x0a001f0009167f89 */ /* 0x000ee200000e0000 */
[----:B0-----:R-:W-:-:S03]  /*0440*/  FADD R2, R3, R16 ;  /* 0x0000001003027221 */ /* 0x001fc60000000000 */
[----:B------:R-:W0:Y:S01]  /*0450*/  SHFL.DOWN PT, R19, R10, 0x10, 0x1f ;  /* 0x0a001f000a137f89 */ /* 0x000e2200000e0000 */
[----:B-1----:R-:W-:-:S03]  /*0460*/  FADD R3, R4, R15 ;  /* 0x0000000f04037221 */ /* 0x002fc60000000000 */
[----:B------:R-:W1:Y:S01]  /*0470*/  SHFL.DOWN PT, R21, R8, 0x10, 0x1f ;  /* 0x0a001f0008157f89 */ /* 0x000e6200000e0000 */
[----:B--2---:R-:W-:Y:S01]  /*0480*/  FADD R4, R5, R14 ;  /* 0x0000000e05047221 */ /* 0x004fe20000000000 */
[----:B----4-:R-:W-:-:S04]  /*0490*/  FADD R5, R18, R13 ;  /* 0x0000000d12057221 */ /* 0x010fc80000000000 */
[----:B------:R-:W-:Y:S01]  /*04a0*/  SHFL.DOWN PT, R15, R4, 0x8, 0x1f ;  /* 0x09001f00040f7f89 */ /* 0x000fe200000e0000 */
[----:B-----5:R-:W-:-:S03]  /*04b0*/  FADD R14, R17, R12 ;  /* 0x0000000c110e7221 */ /* 0x020fc60000000000 */
[----:B------:R-:W-:Y:S01]  /*04c0*/  SHFL.DOWN PT, R16, R5, 0x8, 0x1f ;  /* 0x09001f0005107f89 */ /* 0x000fe200000e0000 */
[----:B---3--:R-:W-:-:S03]  /*04d0*/  FADD R13, R20, R11 ;  /* 0x0000000b140d7221 */ /* 0x008fc60000000000 */
[----:B------:R-:W-:Y:S01]  /*04e0*/  SHFL.DOWN PT, R17, R14, 0x8, 0x1f ;  /* 0x09001f000e117f89 */ /* 0x000fe200000e0000 */
[----:B------:R-:W-:-:S03]  /*04f0*/  FADD R12, R22, R9 ;  /* 0x00000009160c7221 */ /* 0x000fc60000000000 */
[----:B------:R-:W2:Y:S01]  /*0500*/  SHFL.DOWN PT, R9, R2, 0x8, 0x1f ;  /* 0x09001f0002097f89 */ /* 0x000ea200000e0000 */
[----:B0-----:R-:W-:-:S03]  /*0510*/  FADD R11, R19, R10 ;  /* 0x0000000a130b7221 */ /* 0x001fc60000000000 */
[----:B------:R-:W0:Y:S01]  /*0520*/  SHFL.DOWN PT, R10, R3, 0x8, 0x1f ;  /* 0x09001f00030a7f89 */ /* 0x000e2200000e0000 */
[----:B-1----:R-:W-:-:S03]  /*0530*/  FADD R21, R21, R8 ;  /* 0x0000000815157221 */ /* 0x002fc60000000000 */
[----:B------:R-:W1:Y:S04]  /*0540*/  SHFL.DOWN PT, R18, R13, 0x8, 0x1f ;  /* 0x09001f000d127f89 */ /* 0x000e6800000e0000 */
[----:B------:R-:W3:Y:S04]  /*0550*/  SHFL.DOWN PT, R19, R12, 0x8, 0x1f ;  /* 0x09001f000c137f89 */ /* 0x000ee800000e0000 */
[----:B------:R-:W4:Y:S04]  /*0560*/  SHFL.DOWN PT, R20, R11, 0x8, 0x1f ;  /* 0x09001f000b147f89 */ /* 0x000f2800000e0000 */
[----:B------:R-:W5:Y:S01]  /*0570*/  SHFL.DOWN PT, R22, R21, 0x8, 0x1f ;  /* 0x09001f0015167f89 */ /* 0x000f6200000e0000 */
[----:B--2---:R-:W-:Y:S01]  /*0580*/  FADD R8, R2, R9 ;  /* 0x0000000902087221 */ /* 0x004fe20000000000 */
[----:B------:R-:W-:Y:S01]  /*0590*/  FADD R2, R4, R15 ;  /* 0x0000000f04027221 */ /* 0x000fe20000000000 */
[----:B------:R-:W-:Y:S01]  /*05a0*/  FADD R4, R14, R17 ;  /* 0x000000110e047221 */ /* 0x000fe20000000000 */
[----:B0-----:R-:W-:Y:S01]  /*05b0*/  FADD R9, R3, R10 ;  /* 0x0000000a03097221 */ /* 0x001fe20000000000 */
[----:B------:R-:W-:-:S02]  /*05c0*/  FADD R3, R5, R16 ;  /* 0x0000001005037221 */ /* 0x000fc40000000000 */
[----:B------:R-:W-:Y:S01]  /*05d0*/  SHFL.DOWN PT, R15, R2, 0x4, 0x1f ;  /* 0x08801f00020f7f89 */ /* 0x000fe200000e0000 */
[----:B-1----:R-:W-:-:S03]  /*05e0*/  FADD R5, R13, R18 ;  /* 0x000000120d057221 */ /* 0x002fc60000000000 */
[----:B------:R-:W-:Y:S01]  /*05f0*/  SHFL.DOWN PT, R14, R3, 0x4, 0x1f ;  /* 0x08801f00030e7f89 */ /* 0x000fe200000e0000 */
[----:B---3--:R-:W-:-:S03]  /*0600*/  FADD R10, R12, R19 ;  /* 0x000000130c0a7221 */ /* 0x008fc60000000000 */
[----:B------:R-:W0:Y:S01]  /*0610*/  SHFL.DOWN PT, R12, R9, 0x4, 0x1f ;  /* 0x08801f00090c7f89 */ /* 0x000e2200000e0000 */
[----:B----4-:R-:W-:-:S03]  /*0620*/  FADD R13, R11, R20 ;  /* 0x000000140b0d7221 */ /* 0x010fc60000000000 */
[----:B------:R-:W1:Y:S01]  /*0630*/  SHFL.DOWN PT, R11, R8, 0x4, 0x1f ;  /* 0x08801f00080b7f89 */ /* 0x000e6200000e0000 */
[----:B-----5:R-:W-:-:S03]  /*0640*/  FADD R22, R21, R22 ;  /* 0x0000001615167221 */ /* 0x020fc60000000000 */
[----:B------:R-:W2:Y:S04]  /*0650*/  SHFL.DOWN PT, R17, R4, 0x4, 0x1f ;  /* 0x08801f0004117f89 */ /* 0x000ea800000e0000 */
[----:B------:R-:W3:Y:S04]  /*0660*/  SHFL.DOWN PT, R16, R5, 0x4, 0x1f ;  /* 0x08801f0005107f89 */ /* 0x000ee800000e0000 */
[----:B------:R-:W4:Y:S04]  /*0670*/  SHFL.DOWN PT, R19, R10, 0x4, 0x1f ;  /* 0x08801f000a137f89 */ /* 0x000f2800000e0000 */
[----:B------:R-:W5:Y:S04]  /*0680*/  SHFL.DOWN PT, R18, R13, 0x4, 0x1f ;  /* 0x08801f000d127f89 */ /* 0x000f6800000e0000 */
[----:B------:R-:W5:Y:S01]  /*0690*/  SHFL.DOWN PT, R21, R22, 0x4, 0x1f ;  /* 0x08801f0016157f89 */ /* 0x000f6200000e0000 */
[----:B0-----:R-:W-:Y:S01]  /*06a0*/  FADD R12, R9, R12 ;  /* 0x0000000c090c7221 */ /* 0x001fe20000000000 */
[----:B------:R-:W-:Y:S01]  /*06b0*/  FADD R9, R3, R14 ;  /* 0x0000000e03097221 */ /* 0x000fe20000000000 */
[----:B-1----:R-:W-:Y:S01]  /*06c0*/  FADD R11, R8, R11 ;  /* 0x0000000b080b7221 */ /* 0x002fe20000000000 */
[----:B------:R-:W-:-:S02]  /*06d0*/  FADD R8, R2, R15 ;  /* 0x0000000f02087221 */ /* 0x000fc40000000000 */
[----:B------:R-:W0:Y:S01]  /*06e0*/  SHFL.DOWN PT, R15, R12, 0x2, 0x1f ;  /* 0x08401f000c0f7f89 */ /* 0x000e2200000e0000 */
[----:B--2---:R-:W-:-:S03]  /*06f0*/  FADD R2, R4, R17 ;  /* 0x0000001104027221 */ /* 0x004fc60000000000 */
[----:B------:R-:W1:Y:S01]  /*0700*/  SHFL.DOWN PT, R14, R11, 0x2, 0x1f ;  /* 0x08401f000b0e7f89 */ /* 0x000e6200000e0000 */
[----:B---3--:R-:W-:-:S03]  /*0710*/  FADD R3, R5, R16 ;  /* 0x0000001005037221 */ /* 0x008fc60000000000 */
[----:B------:R-:W2:Y:S01]  /*0720*/  SHFL.DOWN PT, R17, R8, 0x2, 0x1f ;  /* 0x08401f0008117f89 */ /* 0x000ea200000e0000 */
[----:B----4-:R-:W-:-:S03]  /*0730*/  FADD R4, R10, R19 ;  /* 0x000000130a047221 */ /* 0x010fc60000000000 */
[----:B------:R-:W3:Y:S01]  /*0740*/  SHFL.DOWN PT, R16, R9, 0x2, 0x1f ;  /* 0x08401f0009107f89 */ /* 0x000ee200000e0000 */
[----:B-----5:R-:W-:-:S03]  /*0750*/  FADD R5, R13, R18 ;  /* 0x000000120d057221 */ /* 0x020fc60000000000 */
[----:B------:R-:W4:Y:S01]  /*0760*/  SHFL.DOWN PT, R19, R2, 0x2, 0x1f ;  /* 0x08401f0002137f89 */ /* 0x000f2200000e0000 */
[----:B------:R-:W-:-:S03]  /*0770*/  FADD R10, R22, R21 ;  /* 0x00000015160a7221 */ /* 0x000fc60000000000 */
[----:B------:R-:W5:Y:S04]  /*0780*/  SHFL.DOWN PT, R20, R5, 0x2, 0x1f ;  /* 0x08401f0005147f89 */ /* 0x000f6800000e0000 */
[----:B------:R-:W5:Y:S01]  /*0790*/  SHFL.DOWN PT, R18, R3, 0x2, 0x1f ;  /* 0x08401f0003127f89 */ /* 0x000f6200000e0000 */
[----:B0-----:R-:W-:-:S03]  /*07a0*/  FADD R15, R12, R15 ;  /* 0x0000000f0c0f7221 */ /* 0x001fc60000000000 */
[----:B------:R-:W0:Y:S01]  /*07b0*/  SHFL.DOWN PT, R21, R4, 0x2, 0x1f ;  /* 0x08401f0004157f89 */ /* 0x000e2200000e0000 */
[----:B-1----:R-:W-:-:S03]  /*07c0*/  FADD R14, R11, R14 ;  /* 0x0000000e0b0e7221 */ /* 0x002fc60000000000 */
[----:B------:R-:W1:Y:S01]  /*07d0*/  SHFL.DOWN PT, R13, R10, 0x2, 0x1f ;  /* 0x08401f000a0d7f89 */ /* 0x000e6200000e0000 */
[----:B--2---:R-:W-:Y:S01]  /*07e0*/  FADD R11, R8, R17 ;  /* 0x00000011080b7221 */ /* 0x004fe20000000000 */
[----:B---3--:R-:W-:Y:S01]  /*07f0*/  FADD R12, R9, R16 ;  /* 0x00000010090c7221 */ /* 0x008fe20000000000 */
[----:B----4-:R-:W-:Y:S01]  /*0800*/  FADD R8, R2, R19 ;  /* 0x0000001302087221 */ /* 0x010fe20000000000 */
[----:B-----5:R-:W-:-:S04]  /*0810*/  FADD R17, R5, R20 ;  /* 0x0000001405117221 */ /* 0x020fc80000000000 */
[----:B------:R-:W2:Y:S01]  /*0820*/  SHFL.DOWN PT, R19, R8, 0x1, 0x1f ;  /* 0x08201f0008137f89 */ /* 0x000ea200000e0000 */
[----:B------:R-:W-:-:S03]  /*0830*/  FADD R9, R3, R18 ;  /* 0x0000001203097221 */ /* 0x000fc60000000000 */
[----:B------:R-:W3:Y:S01]  /*0840*/  SHFL.DOWN PT, R20, R17, 0x1, 0x1f ;  /* 0x08201f0011147f89 */ /* 0x000ee200000e0000 */
[----:B0-----:R-:W-:-:S03]  /*0850*/  FADD R16, R4, R21 ;  /* 0x0000001504107221 */ /* 0x001fc60000000000 */
[----:B------:R-:W0:Y:S01]  /*0860*/  SHFL.DOWN PT, R3, R14, 0x1, 0x1f ;  /* 0x08201f000e037f89 */ /* 0x000e2200000e0000 */
[----:B-1----:R-:W-:-:S03]  /*0870*/  FADD R13, R10, R13 ;  /* 0x0000000d0a0d7221 */ /* 0x002fc60000000000 */
[----:B------:R-:W1:Y:S04]  /*0880*/  SHFL.DOWN PT, R4, R15, 0x1, 0x1f ;  /* 0x08201f000f047f89 */ /* 0x000e6800000e0000 */
[----:B------:R-:W4:Y:S04]  /*0890*/  SHFL.DOWN PT, R18, R11, 0x1, 0x1f ;  /* 0x08201f000b127f89 */ /* 0x000f2800000e0000 */
[----:B------:R-:W5:Y:S04]  /*08a0*/  SHFL.DOWN PT, R5, R12, 0x1, 0x1f ;  /* 0x08201f000c057f89 */ /* 0x000f6800000e0000 */
[----:B------:R-:W5:Y:S01]  /*08b0*/  SHFL.DOWN PT, R10, R9, 0x1, 0x1f ;  /* 0x08201f00090a7f89 */ /* 0x000f6200000e0000 */
[----:B--2---:R-:W-:-:S03]  /*08c0*/  FADD R19, R8, R19 ;  /* 0x0000001308137221 */ /* 0x004fc60000000000 */
[----:B------:R-:W2:Y:S01]  /*08d0*/  SHFL.DOWN PT, R21, R16, 0x1, 0x1f ;  /* 0x08201f0010157f89 */ /* 0x000ea200000e0000 */
[----:B---3--:R-:W-:-:S03]  /*08e0*/  FADD R23, R17, R20 ;  /* 0x0000001411177221 */ /* 0x008fc60000000000 */
[----:B------:R-:W3:Y:S01]  /*08f0*/  SHFL.DOWN PT, R22, R13, 0x1, 0x1f ;  /* 0x08201f000d167f89 */ /* 0x000ee200000e0000 */
[----:B0-----:R-:W-:Y:S01]  /*0900*/  FADD R2, R14, R3 ;  /* 0x000000030e027221 */ /* 0x001fe20000000000 */
[----:B-1----:R-:W-:Y:S01]  /*0910*/  FADD R3, R15, R4 ;  /* 0x000000040f037221 */ /* 0x002fe20000000000 */
[----:B----4-:R-:W-:Y:S01]  /*0920*/  FADD R4, R11, R18 ;  /* 0x000000120b047221 */ /* 0x010fe20000000000 */
[----:B-----5:R-:W-:Y:S01]  /*0930*/  FADD R11, R12, R5 ;  /* 0x000000050c0b7221 */ /* 0x020fe20000000000 */
[----:B------:R-:W-:Y:S01]  /*0940*/  FADD R15, R9, R10 ;  /* 0x0000000a090f7221 */ /* 0x000fe20000000000 */
[----:B--2---:R-:W-:Y:S01]  /*0950*/  FADD R21, R16, R21 ;  /* 0x0000001510157221 */ /* 0x004fe20000000000 */
[----:B---3--:R-:W-:Y:S01]  /*0960*/  FADD R17, R13, R22 ;  /* 0x000000160d117221 */ /* 0x008fe20000000000 */
[----:B------:R-:W-:Y:S06]  /*0970*/  @P0 BRA `(.L_x_26) ;  /* 0x0000000000380947 */ /* 0x000fec0003800000 */
[----:B------:R-:W0:Y:S08]  /*0980*/  LDC R10, c[0x0][0x3a0] ;  /* 0x0000e800ff0a7b82 */ /* 0x000e300000000800 */
[----:B------:R-:W1:Y:S01]  /*0990*/  LDC.64 R8, c[0x0][0x390] ;  /* 0x0000e400ff087b82 */ /* 0x000e620000000a00 */
[----:B0-----:R-:W-:-:S05]  /*09a0*/  IMAD R5, R10, UR4, R7 ;  /* 0x000000040a057c24 */ /* 0x001fca000f8e0207 */
[----:B------:R-:W-:-:S05]  /*09b0*/  LEA R5, R5, R5, 0x3 ;  /* 0x0000000505057211 */ /* 0x000fca00078e18ff */
[----:B-1----:R-:W-:-:S05]  /*09c0*/  IMAD.WIDE R8, R5, 0x4, R8 ;  /* 0x0000000405087825 */ /* 0x002fca00078e0208 */
[----:B------:R0:W-:Y:S04]  /*09d0*/  STG.E desc[UR8][R8.64], R2 ;  /* 0x0000000208007986 */ /* 0x0001e8000c101908 */
[----:B------:R0:W-:Y:S04]  /*09e0*/  STG.E desc[UR8][R8.64+0x4], R3 ;  /* 0x0000040308007986 */ /* 0x0001e8000c101908 */
[----:B------:R0:W-:Y:S04]  /*09f0*/  STG.E desc[UR8][R8.64+0x8], R4 ;  /* 0x0000080408007986 */ /* 0x0001e8000c101908 */
[----:B------:R0:W-:Y:S04]  /*0a00*/  STG.E desc[UR8][R8.64+0xc], R11 ;  /* 0x00000c0b08007986 */ /* 0x0001e8000c101908 */
[----:B------:R0:W-:Y:S04]  /*0a10*/  STG.E desc[UR8][R8.64+0x10], R19 ;  /* 0x0000101308007986 */ /* 0x0001e8000c101908 */
[----:B------:R0:W-:Y:S04]  /*0a20*/  STG.E desc[UR8][R8.64+0x14], R15 ;  /* 0x0000140f08007986 */ /* 0x0001e8000c101908 */
[----:B------:R0:W-:Y:S04]  /*0a30*/  STG.E desc[UR8][R8.64+0x18], R21 ;  /* 0x0000181508007986 */ /* 0x0001e8000c101908 */
[----:B------:R0:W-:Y:S04]  /*0a40*/  STG.E desc[UR8][R8.64+0x1c], R23 ;  /* 0x00001c1708007986 */ /* 0x0001e8000c101908 */
[----:B------:R0:W-:Y:S02]  /*0a50*/  STG.E desc[UR8][R8.64+0x20], R17 ;  /* 0x0000201108007986 */ /* 0x0001e4000c101908 */
.L_x_26:
[----:B------:R-:W-:Y:S05]  /*0a60*/  BSYNC.RECONVERGENT B0 ;  /* 0x0000000000007941 */ /* 0x000fea0003800200 */
.L_x_25:
[----:B0-----:R-:W0:Y:S01]  /*0a70*/  LDC R2, c[0x0][0x370] ;  /* 0x0000dc00ff027b82 */ /* 0x001e220000000800 */
[----:B------:R-:W1:Y:S01]  /*0a80*/  LDCU UR5, c[0x0][0x3a0] ;  /* 0x00007400ff0577ac */ /* 0x000e620008000800 */
[----:B0-----:R-:W-:-:S04]  /*0a90*/  IADD3 R7, PT, PT, R2, R7, RZ ;  /* 0x0000000702077210 */ /* 0x001fc80007ffe0ff */
[----:B-1----:R-:W-:-:S13]  /*0aa0*/  ISETP.GE.AND P0, PT, R7, UR5, PT ;  /* 0x0000000507007c0c */ /* 0x002fda000bf06270 */
[----:B------:R-:W-:Y:S05]  /*0ab0*/  @!P0 BRA `(.L_x_27) ;  /* 0xfffffff400848947 */ /* 0x000fea000383ffff */
.L_x_21:
[----:B------:R-:W1:Y:S01]  /*0ac0*/  LDCU UR5, c[0x0][0x374] ;  /* 0x00006e80ff0577ac */ /* 0x000e620008000800 */
[----:B------:R-:W4:Y:S01]  /*0ad0*/  LDCU UR7, c[0x0][0x398] ;  /* 0x00007300ff0777ac */ /* 0x000f220008000800 */
[----:B-1----:R-:W-:-:S04]  /*0ae0*/  UIADD3 UR4, UPT, UPT, UR5, UR4, URZ ;  /* 0x0000000405047290 */ /* 0x002fc8000fffe0ff */
[----:B----4-:R-:W-:-:S09]  /*0af0*/  UISETP.GE.AND UP0, UPT, UR4, UR7, UPT ;  /* 0x000000070400728c */ /* 0x010fd2000bf06270 */
[----:B------:R-:W-:Y:S05]  /*0b00*/  BRA.U !UP0, `(.L_x_28) ;  /* 0xfffffff508607547 */ /* 0x000fea000b83ffff */
[----:B--2---:R-:W-:Y:S05]  /*0b10*/  EXIT ;  /* 0x000000000000794d */ /* 0x004fea0003800000 */
.L_x_29:
        /* <DEDUP_REMOVED lines=14> */
.L_x_47:


//--------------------- .text._Z16tensorLinearKernILi3EEvPKfS1_Pfiiiii --------------------------
	.section	.text._Z16tensorLinearKernILi3EEvPKfS1_Pfiiiii,"ax",@progbits
	.align	128
        .global         _Z16tensorLinearKernILi3EEvPKfS1_Pfiiiii
        .type           _Z16tensorLinearKernILi3EEvPKfS1_Pfiiiii,@function
        .size           _Z16tensorLinearKernILi3EEvPKfS1_Pfiiiii,(.L_x_48 - _Z16tensorLinearKernILi3EEvPKfS1_Pfiiiii)
        .other          _Z16tensorLinearKernILi3EEvPKfS1_Pfiiiii,@"STO_CUDA_ENTRY STV_DEFAULT"
_Z16tensorLinearKernILi3EEvPKfS1_Pfiiiii:
.text._Z16tensorLinearKernILi3EEvPKfS1_Pfiiiii:
[----:B------:R-:W-:Y:S08]  /*0000*/  LDC R1, c[0x0][0x37c] ;  /* 0x0000df00ff017b82 */ /* 0x000ff00000000800 */
[----:B------:R-:W0:Y:S08]  /*0010*/  S2UR UR4, SR_CTAID.Y ;  /* 0x00000000000479c3 */ /* 0x000e300000002600 */
[----:B------:R-:W0:Y:S02]  /*0020*/  LDC R0, c[0x0][0x398] ;  /* 0x0000e600ff007b82 */ /* 0x000e240000000800 */
[----:B0-----:R-:W-:-:S13]  /*0030*/  ISETP.LE.AND P0, PT, R0, UR4, PT ;  /* 0x0000000400007c0c */ /* 0x001fda000bf03270 */
[----:B------:R-:W-:Y:S05]  /*0040*/  @P0 EXIT ;  /* 0x000000000000094d */ /* 0x000fea0003800000 */
[----:B------:R-:W0:Y:S01]  /*0050*/  S2R R0, SR_TID.X ;  /* 0x0000000000007919 */ /* 0x000e220000002100 */
[----:B------:R-:W1:Y:S01]  /*0060*/  S2UR UR6, SR_CTAID.X ;  /* 0x00000000000679c3 */ /* 0x000e620000002500 */
[----:B------:R-:W0:Y:S01]  /*0070*/  LDCU UR5, c[0x0][0x3a8] ;  /* 0x00007500ff0577ac */ /* 0x000e220008000800 */
[----:B------:R-:W2:Y:S06]  /*0080*/  LDCU.64 UR8, c[0x0][0x358] ;  /* 0x00006b00ff0877ac */ /* 0x000eac0008000a00 */
[----:B------:R-:W3:Y:S01]  /*0090*/  LDC R10, c[0x0][0x360] ;  /* 0x0000d800ff0a7b82 */ /* 0x000ee20000000800 */
[----:B------:R-:W4:Y:S02]  /*00a0*/  LDCU UR7, c[0x0][0x370] ;  /* 0x00006e00ff0777ac */ /* 0x000f240008000800 */
[----:B012-4-:R-:W-:-:S07]  /*00b0*/  IMAD R11, R0, UR5, RZ ;  /* 0x00000005000b7c24 */ /* 0x017fce000f8e02ff */
.L_x_35:
[----:B------:R-:W0:Y:S02]  /*00c0*/  LDCU UR5, c[0x0][0x3a0] ;  /* 0x00007400ff0577ac */ /* 0x000e240008000800 */
[----:B0-----:R-:W-:-:S09]  /*00d0*/  UISETP.GE.AND UP0, UPT, UR6, UR5, UPT ;  /* 0x000000050600728c */ /* 0x001fd2000bf06270 */
[----:B------:R-:W-:Y:S05]  /*00e0*/  BRA.U UP0, `(.L_x_30) ;  /* 0x00000005002c7547 */ /* 0x000fea000b800000 */
[----:B------:R-:W0:Y:S01]  /*00f0*/  LDC R13, c[0x0][0x39c] ;  /* 0x0000e700ff0d7b82 */ /* 0x000e220000000800 */
[----:B------:R-:W-:Y:S01]  /*0100*/  MOV R12, UR6 ;  /* 0x00000006000c7c02 */ /* 0x000fe20008000f00 */
[----:B0-----:R-:W-:-:S05]  /*0110*/  IMAD R13, R13, UR4, R0 ;  /* 0x000000040d0d7c24 */ /* 0x001fca000f8e0200 */
[----:B------:R-:W-:-:S07]  /*0120*/  LEA R13, R13, R13, 0x1 ;  /* 0x0000000d0d0d7211 */ /* 0x000fce00078e08ff */
.L_x_34:
[----:B------:R-:W0:Y:S01]  /*0130*/  LDCU UR10, c[0x0][0x39c] ;  /* 0x00007380ff0a77ac */ /* 0x000e220008000800 */
[----:B------:R-:W-:Y:S01]  /*0140*/  BSSY.RECONVERGENT B0, `(.L_x_31) ;  /* 0x000001b000007945 */ /* 0x000fe20003800200 */
[----:B------:R-:W-:Y:S01]  /*0150*/  HFMA2 R16, -RZ, RZ, 0, 0 ;  /* 0x00000000ff107431 */ /* 0x000fe200000001ff */
[----:B------:R-:W-:Y:S01]  /*0160*/  CS2R R14, SRZ ;  /* 0x00000000000e7805 */ /* 0x000fe2000001ff00 */
[----:B------:R-:W1:Y:S01]  /*0170*/  LDCU UR11, c[0x0][0x3a8] ;  /* 0x00007500ff0b77ac */ /* 0x000e620008000800 */
[----:B0-----:R-:W-:-:S13]  /*0180*/  ISETP.GE.AND P0, PT, R0, UR10, PT ;  /* 0x0000000a00007c0c */ /* 0x001fda000bf06270 */
[----:B-1----:R-:W-:Y:S05]  /*0190*/  @P0 BRA `(.L_x_32) ;  /* 0x0000000000540947 */ /* 0x002fea0003800000 */
[----:B------:R-:W0:Y:S01]  /*01a0*/  LDC.64 R4, c[0x0][0x380] ;  /* 0x0000e000ff047b82 */ /* 0x000e220000000a00 */
[----:B------:R-:W1:Y:S01]  /*01b0*/  LDCU UR5, c[0x0][0x3a4] ;  /* 0x00007480ff0577ac */ /* 0x000e620008000800 */
[----:B------:R-:W-:Y:S02]  /*01c0*/  MOV R14, RZ ;  /* 0x000000ff000e7202 */ /* 0x000fe40000000f00 */
[----:B------:R-:W-:Y:S02]  /*01d0*/  MOV R19, R13 ;  /* 0x0000000d00137202 */ /* 0x000fe40000000f00 */
[----:B------:R-:W-:Y:S02]  /*01e0*/  MOV R21, R0 ;  /* 0x0000000000157202 */ /* 0x000fe40000000f00 */
[----:B------:R-:W2:Y:S01]  /*01f0*/  LDC.64 R2, c[0x0][0x388] ;  /* 0x0000e200ff027b82 */ /* 0x000ea20000000a00 */
[----:B-1----:R-:W-:-:S07]  /*0200*/  IMAD R17, R12, UR5, R11 ;  /* 0x000000050c117c24 */ /* 0x002fce000f8e020b */
.L_x_33:
[----:B0-----:R-:W-:-:S04]  /*0210*/  IMAD.WIDE R6, R17, 0x4, R4 ;  /* 0x0000000411067825 */ /* 0x001fc800078e0204 */
[----:B--2---:R-:W-:Y:S02]  /*0220*/  IMAD.WIDE R8, R19, 0x4, R2 ;  /* 0x0000000413087825 */ /* 0x004fe400078e0202 */
[----:B------:R-:W2:Y:S04]  /*0230*/  LDG.E R7, desc[UR8][R6.64] ;  /* 0x0000000806077981 */ /* 0x000ea8000c1e1900 */
[----:B------:R-:W2:Y:S04]  /*0240*/  LDG.E R18, desc[UR8][R8.64] ;  /* 0x0000000808127981 */ /* 0x000ea8000c1e1900 */
[----:B------:R-:W4:Y:S04]  /*0250*/  LDG.E R20, desc[UR8][R8.64+0x4] ;  /* 0x0000040808147981 */ /* 0x000f28000c1e1900 */
[----:B------:R-:W5:Y:S01]  /*0260*/  LDG.E R23, desc[UR8][R8.64+0x8] ;  /* 0x0000080808177981 */ /* 0x000f62000c1e1900 */
[C---:B---3--:R-:W-:Y:S01]  /*0270*/  IADD3 R21, PT, PT, R10.reuse, R21, RZ ;  /* 0x000000150a157210 */ /* 0x048fe20007ffe0ff */
[----:B------:R-:W-:-:S02]  /*0280*/  IMAD R19, R10, 0x3, R19 ;  /* 0x000000030a137824 */ /* 0x000fc400078e0213 */
[----:B------:R-:W-:Y:S01]  /*0290*/  IMAD R17, R10, UR11, R17 ;  /* 0x0000000b0a117c24 */ /* 0x000fe2000f8e0211 */
[----:B------:R-:W-:Y:S01]  /*02a0*/  ISETP.GE.AND P0, PT, R21, UR10, PT ;  /* 0x0000000a15007c0c */ /* 0x000fe2000bf06270 */
[C---:B--2---:R-:W-:Y:S01]  /*02b0*/  FFMA R16, R7.reuse, R18, R16 ;  /* 0x0000001207107223 */ /* 0x044fe20000000010 */
[C---:B----4-:R-:W-:Y:S01]  /*02c0*/  FFMA R15, R7.reuse, R20, R15 ;  /* 0x00000014070f7223 */ /* 0x050fe2000000000f */
[----:B-----5:R-:W-:-:S10]  /*02d0*/  FFMA R14, R7, R23, R14 ;  /* 0x00000017070e7223 */ /* 0x020fd4000000000e */
[----:B------:R-:W-:Y:S05]  /*02e0*/  @!P0 BRA `(.L_x_33) ;  /* 0xfffffffc00c88947 */ /* 0x000fea000383ffff */
.L_x_32:
[----:B------:R-:W-:Y:S05]  /*02f0*/  BSYNC.RECONVERGENT B0 ;  /* 0x0000000000007941 */ /* 0x000fea0003800200 */
.L_x_31:
[----:B------:R-:W0:Y:S01]  /*0300*/  SHFL.DOWN PT, R3, R16, 0x10, 0x1f ;  /* 0x0a001f0010037f89 */ /* 0x000e2200000e0000 */
[----:B------:R-:W-:Y:S01]  /*0310*/  ISETP.NE.AND P0, PT, R0, RZ, PT ;  /* 0x000000ff0000720c */ /* 0x000fe20003f05270 */
[----:B------:R-:W1:Y:S02]  /*0320*/  LDC R17, c[0x0][0x3a0] ;  /* 0x0000e800ff117b82 */ /* 0x000e640000000800 */
[----:B------:R-:W2:Y:S04]  /*0330*/  SHFL.DOWN PT, R2, R15, 0x10, 0x1f ;  /* 0x0a001f000f027f89 */ /* 0x000ea800000e0000 */
[----:B------:R-:W4:Y:S01]  /*0340*/  SHFL.DOWN PT, R5, R14, 0x10, 0x1f ;  /* 0x0a001f000e057f89 */ /* 0x000f2200000e0000 */
[----:B0-----:R-:W-:Y:S01]  /*0350*/  FADD R3, R3, R16 ;  /* 0x0000001003037221 */ /* 0x001fe20000000000 */
[----:B--2---:R-:W-:-:S04]  /*0360*/  FADD R2, R2, R15 ;  /* 0x0000000f02027221 */ /* 0x004fc80000000000 */
[----:B------:R-:W0:Y:S01]  /*0370*/  SHFL.DOWN PT, R4, R3, 0x8, 0x1f ;  /* 0x09001f0003047f89 */ /* 0x000e2200000e0000 */
[----:B----4-:R-:W-:-:S03]  /*0380*/  FADD R5, R5, R14 ;  /* 0x0000000e05057221 */ /* 0x010fc60000000000 */
        /* <DEDUP_REMOVED lines=17> */
[----:B------:R-:W2:Y:S01]  /*04a0*/  @!P0 LDC.64 R2, c[0x0][0x390] ;  /* 0x0000e400ff028b82 */ /* 0x000ea20000000a00 */
[----:B-1----:R-:W-:Y:S02]  /*04b0*/  @!P0 IMAD R8, R17, UR4, R12 ;  /* 0x0000000411088c24 */ /* 0x002fe4000f8e020c */
[----:B----4-:R-:W-:Y:S01]  /*04c0*/  FADD R14, R15, R14 ;  /* 0x0000000e0f0e7221 */ /* 0x010fe20000000000 */
[----:B------:R-:W1:Y:S01]  /*04d0*/  SHFL.DOWN PT, R6, R5, 0x1, 0x1f ;  /* 0x08201f0005067f89 */ /* 0x000e6200000e0000 */
[----:B------:R-:W-:Y:S02]  /*04e0*/  IADD3 R12, PT, PT, R12, UR7, RZ ;  /* 0x000000070c0c7c10 */ /* 0x000fe4000fffe0ff */
[----:B------:R-:W-:Y:S01]  /*04f0*/  @!P0 LEA R15, R8, R8, 0x1 ;  /* 0x00000008080f8211 */ /* 0x000fe200078e08ff */
[----:B------:R-:W4:Y:S01]  /*0500*/  SHFL.DOWN PT, R9, R14, 0x1, 0x1f ;  /* 0x08201f000e097f89 */ /* 0x000f2200000e0000 */
[----:B0-----:R-:W-:-:S03]  /*0510*/  FADD R7, R4, R7 ;  /* 0x0000000704077221 */ /* 0x001fc60000000000 */
[----:B--2---:R-:W-:-:S04]  /*0520*/  @!P0 IMAD.WIDE R2, R15, 0x4, R2 ;  /* 0x000000040f028825 */ /* 0x004fc800078e0202 */
[----:B-1----:R-:W-:Y:S01]  /*0530*/  FADD R15, R5, R6 ;  /* 0x00000006050f7221 */ /* 0x002fe20000000000 */
[----:B------:R0:W-:Y:S01]  /*0540*/  @!P0 STG.E desc[UR8][R2.64], R7 ;  /* 0x0000000702008986 */ /* 0x0001e2000c101908 */
[----:B----4-:R-:W-:-:S03]  /*0550*/  FADD R9, R14, R9 ;  /* 0x000000090e097221 */ /* 0x010fc60000000000 */
[----:B------:R0:W-:Y:S04]  /*0560*/  @!P0 STG.E desc[UR8][R2.64+0x4], R15 ;  /* 0x0000040f02008986 */ /* 0x0001e8000c101908 */
[----:B------:R0:W-:Y:S01]  /*0570*/  @!P0 STG.E desc[UR8][R2.64+0x8], R9 ;  /* 0x0000080902008986 */ /* 0x0001e2000c101908 */
[----:B------:R-:W-:-:S13]  /*0580*/  ISETP.GE.AND P0, PT, R12, R17, PT ;  /* 0x000000110c00720c */ /* 0x000fda0003f06270 */
[----:B0-----:R-:W-:Y:S05]  /*0590*/  @!P0 BRA `(.L_x_34) ;  /* 0xfffffff800e48947 */ /* 0x001fea000383ffff */
.L_x_30:
[----:B------:R-:W0:Y:S01]  /*05a0*/  LDCU UR5, c[0x0][0x374] ;  /* 0x00006e80ff0577ac */ /* 0x000e220008000800 */
[----:B------:R-:W1:Y:S01]  /*05b0*/  LDCU UR10, c[0x0][0x398] ;  /* 0x00007300ff0a77ac */ /* 0x000e620008000800 */
[----:B0-----:R-:W-:-:S04]  /*05c0*/  UIADD3 UR4, UPT, UPT, UR5, UR4, URZ ;  /* 0x0000000405047290 */ /* 0x001fc8000fffe0ff */
[----:B-1----:R-:W-:-:S09]  /*05d0*/  UISETP.GE.AND UP0, UPT, UR4, UR10, UPT ;  /* 0x0000000a0400728c */ /* 0x002fd2000bf06270 */
[----:B------:R-:W-:Y:S05]  /*05e0*/  BRA.U !UP0, `(.L_x_35) ;  /* 0xfffffff908b47547 */ /* 0x000fea000b83ffff */
[----:B------:R-:W-:Y:S05]  /*05f0*/  EXIT ;  /* 0x000000000000794d */ /* 0x000fea0003800000 */
.L_x_36:
        /* <DEDUP_REMOVED lines=16> */
.L_x_48:


//--------------------- .text._Z16tensorLinearKernILi1EEvPKfS1_Pfiiiii --------------------------
	.section	.text._Z16tensorLinearKernILi1EEvPKfS1_Pfiiiii,"ax",@progbits
	.align	128
        .global         _Z16tensorLinearKernILi1EEvPKfS1_Pfiiiii
        .type           _Z16tensorLinearKernILi1EEvPKfS1_Pfiiiii,@function
        .size           _Z16tensorLinearKernILi1EEvPKfS1_Pfiiiii,(.L_x_49 - _Z16tensorLinearKernILi1EEvPKfS1_Pfiiiii)
        .other          _Z16tensorLinearKernILi1EEvPKfS1_Pfiiiii,@"STO_CUDA_ENTRY STV_DEFAULT"
_Z16tensorLinearKernILi1EEvPKfS1_Pfiiiii:
.text._Z16tensorLinearKernILi1EEvPKfS1_Pfiiiii:
        /* <DEDUP_REMOVED lines=8> */
[----:B------:R-:W2:Y:S01]  /*0080*/  LDCU UR6, c[0x0][0x360] ;  /* 0x00006c00ff0677ac */ /* 0x000ea20008000800 */
[----:B------:R-:W3:Y:S01]  /*0090*/  LDCU UR7, c[0x0][0x370] ;  /* 0x00006e00ff0777ac */ /* 0x000ee20008000800 */
[----:B------:R-:W4:Y:S01]  /*00a0*/  LDCU.64 UR10, c[0x0][0x358] ;  /* 0x00006b00ff0a77ac */ /* 0x000f220008000a00 */
[----:B------:R-:W0:Y:S02]  /*00b0*/  LDCU UR8, c[0x0][0x374] ;  /* 0x00006e80ff0877ac */ /* 0x000e240008000800 */
[----:B01234-:R-:W-:-:S07]  /*00c0*/  IMAD R2, R0, UR9, RZ ;  /* 0x0000000900027c24 */ /* 0x01ffce000f8e02ff */
.L_x_42:
[----:B------:R-:W0:Y:S02]  /*00d0*/  LDCU UR9, c[0x0][0x3a0] ;  /* 0x00007400ff0977ac */ /* 0x000e240008000800 */
[----:B0-----:R-:W-:-:S09]  /*00e0*/  UISETP.GE.AND UP0, UPT, UR5, UR9, UPT ;  /* 0x000000090500728c */ /* 0x001fd2000bf06270 */
[----:B------:R-:W-:Y:S05]  /*00f0*/  BRA.U UP0, `(.L_x_37) ;  /* 0x0000000100b87547 */ /* 0x000fea000b800000 */
[----:B------:R-:W0:Y:S01]  /*0100*/  LDC R3, c[0x0][0x39c] ;  /* 0x0000e700ff037b82 */ /* 0x000e220000000800 */
[----:B------:R-:W-:Y:S01]  /*0110*/  MOV R5, UR5 ;  /* 0x0000000500057c02 */ /* 0x000fe20008000f00 */
[----:B0-----:R-:W-:-:S07]  /*0120*/  IMAD R3, R3, UR4, R0 ;  /* 0x0000000403037c24 */ /* 0x001fce000f8e0200 */
.L_x_41:
[----:B------:R-:W0:Y:S01]  /*0130*/  LDCU UR12, c[0x0][0x39c] ;  /* 0x00007380ff0c77ac */ /* 0x000e220008000800 */
[----:B------:R-:W-:Y:S01]  /*0140*/  BSSY.RECONVERGENT B0, `(.L_x_38) ;  /* 0x0000016000007945 */ /* 0x000fe20003800200 */
[----:B------:R-:W-:Y:S01]  /*0150*/  HFMA2 R4, -RZ, RZ, 0, 0 ;  /* 0x00000000ff047431 */ /* 0x000fe200000001ff */
[----:B0-----:R-:W-:-:S13]  /*0160*/  ISETP.GE.AND P0, PT, R0, UR12, PT ;  /* 0x0000000c00007c0c */ /* 0x001fda000bf06270 */
[----:B------:R-:W-:Y:S05]  /*0170*/  @P0 BRA `(.L_x_39) ;  /* 0x0000000000480947 */ /* 0x000fea0003800000 */
[----:B------:R-:W0:Y:S01]  /*0180*/  LDC R16, c[0x0][0x3a8] ;  /* 0x0000ea00ff107b82 */ /* 0x000e220000000800 */
[----:B------:R-:W1:Y:S01]  /*0190*/  LDCU UR9, c[0x0][0x3a4] ;  /* 0x00007480ff0977ac */ /* 0x000e620008000800 */
[----:B------:R-:W-:Y:S02]  /*01a0*/  MOV R4, RZ ;  /* 0x000000ff00047202 */ /* 0x000fe40000000f00 */
[----:B------:R-:W-:Y:S02]  /*01b0*/  MOV R17, R3 ;  /* 0x0000000300117202 */ /* 0x000fe40000000f00 */
[----:B------:R-:W-:Y:S02]  /*01c0*/  MOV R14, R0 ;  /* 0x00000000000e7202 */ /* 0x000fe40000000f00 */
[----:B------:R-:W2:Y:S08]  /*01d0*/  LDC.64 R6, c[0x0][0x380] ;  /* 0x0000e000ff067b82 */ /* 0x000eb00000000a00 */
[----:B------:R-:W3:Y:S01]  /*01e0*/  LDC.64 R8, c[0x0][0x388] ;  /* 0x0000e200ff087b82 */ /* 0x000ee20000000a00 */
[----:B-1----:R-:W-:-:S07]  /*01f0*/  IMAD R15, R5, UR9, R2 ;  /* 0x00000009050f7c24 */ /* 0x002fce000f8e0202 */
.L_x_40:
[----:B--2---:R-:W-:-:S04]  /*0200*/  IMAD.WIDE R10, R15, 0x4, R6 ;  /* 0x000000040f0a7825 */ /* 0x004fc800078e0206 */
[C---:B---3--:R-:W-:Y:S02]  /*0210*/  IMAD.WIDE R12, R17.reuse, 0x4, R8 ;  /* 0x00000004110c7825 */ /* 0x048fe400078e0208 */
[----:B------:R-:W2:Y:S04]  /*0220*/  LDG.E R11, desc[UR10][R10.64] ;  /* 0x0000000a0a0b7981 */ /* 0x000ea8000c1e1900 */
[----:B------:R-:W2:Y:S01]  /*0230*/  LDG.E R12, desc[UR10][R12.64] ;  /* 0x0000000a0c0c7981 */ /* 0x000ea2000c1e1900 */
[----:B------:R-:W-:Y:S01]  /*0240*/  IADD3 R14, PT, PT, R14, UR6, RZ ;  /* 0x000000060e0e7c10 */ /* 0x000fe2000fffe0ff */
[----:B0-----:R-:W-:Y:S01]  /*0250*/  IMAD R15, R16, UR6, R15 ;  /* 0x00000006100f7c24 */ /* 0x001fe2000f8e020f */
[----:B------:R-:W-:Y:S02]  /*0260*/  IADD3 R17, PT, PT, R17, UR6, RZ ;  /* 0x0000000611117c10 */ /* 0x000fe4000fffe0ff */
[----:B------:R-:W-:Y:S01]  /*0270*/  ISETP.GE.AND P0, PT, R14, UR12, PT ;  /* 0x0000000c0e007c0c */ /* 0x000fe2000bf06270 */
[----:B--2---:R-:W-:-:S12]  /*0280*/  FFMA R4, R11, R12, R4 ;  /* 0x0000000c0b047223 */ /* 0x004fd80000000004 */
[----:B------:R-:W-:Y:S05]  /*0290*/  @!P0 BRA `(.L_x_40) ;  /* 0xfffffffc00d88947 */ /* 0x000fea000383ffff */
.L_x_39:
[----:B------:R-:W-:Y:S05]  /*02a0*/  BSYNC.RECONVERGENT B0 ;  /* 0x0000000000007941 */ /* 0x000fea0003800200 */
.L_x_38:
        /* <DEDUP_REMOVED lines=19> */
.L_x_37:
[----:B------:R-:W0:Y:S01]  /*03e0*/  LDCU UR9, c[0x0][0x398] ;  /* 0x00007300ff0977ac */ /* 0x000e220008000800 */
[----:B------:R-:W-:-:S04]  /*03f0*/  UIADD3 UR4, UPT, UPT, UR8, UR4, URZ ;  /* 0x0000000408047290 */ /* 0x000fc8000fffe0ff */
[----:B0-----:R-:W-:-:S09]  /*0400*/  UISETP.GE.AND UP0, UPT, UR4, UR9, UPT ;  /* 0x000000090400728c */ /* 0x001fd2000bf06270 */
[----:B------:R-:W-:Y:S05]  /*0410*/  BRA.U !UP0, `(.L_x_42) ;  /* 0xfffffffd082c7547 */ /* 0x000fea000b83ffff */
[----:B------:R-:W-:Y:S05]  /*0420*/  EXIT ;  /* 0x000000000000794d */ /* 0x000fea0003800000 */
.L_x_43:
        /* <DEDUP_REMOVED lines=13> */
.L_x_49:


//--------------------- .nv.shared.reserved.0     --------------------------
	.section	.nv.shared.reserved.0,"aw",@nobits
	.weak		__nv_reservedSMEM_offset_0_alias
	.size		__nv_reservedSMEM_offset_0_alias, 0, 64
	.other		__nv_reservedSMEM_offset_0_alias,@"STO_CUDA_RESERVED_SHARED STV_DEFAULT"
__nv_reservedSMEM_offset_0_alias:
	.zero		0
	.zero		64


//--------------------- .nv.constant0._Z24tensorLinearBackwardKernILi9EEvPKfS1_Pfiii --------------------------
	.section	.nv.constant0._Z24tensorLinearBackwardKernILi9EEvPKfS1_Pfiii,"a",@progbits
	.sectionflags	@""
	.align	4
.nv.constant0._Z24tensorLinearBackwardKernILi9EEvPKfS1_Pfiii:
	.zero		932


//--------------------- .nv.constant0._Z24tensorLinearBackwardKernILi3EEvPKfS1_Pfiii --------------------------
	.section	.nv.constant0._Z24tensorLinearBackwardKernILi3EEvPKfS1_Pfiii,"a",@progbits
	.sectionflags	@""
	.align	4
.nv.constant0._Z24tensorLinearBackwardKernILi3EEvPKfS1_Pfiii:
	.zero		932


//--------------------- .nv.constant0._Z24tensorLinearBackwardKernILi1EEvPKfS1_Pfiii --------------------------
	.section	.nv.constant0._Z24tensorLinearBackwardKernILi1EEvPKfS1_Pfiii,"a",@progbits
	.sectionflags	@""
	.align	4
.nv.constant0._Z24tensorLinearBackwardKernILi1EEvPKfS1_Pfiii:
	.zero		932


//--------------------- .nv.constant0._Z16tensorLinearKernILi9EEvPKfS1_Pfiiiii --------------------------
	.section	.nv.constant0._Z16tensorLinearKernILi9EEvPKfS1_Pfiiiii,"a",@progbits
	.sectionflags	@""
	.align	4
.nv.constant0._Z16tensorLinearKernILi9EEvPKfS1_Pfiiiii:
	.zero		940


//--------------------- .nv.constant0._Z16tensorLinearKernILi3EEvPKfS1_Pfiiiii --------------------------
	.section	.nv.constant0._Z16tensorLinearKernILi3EEvPKfS1_Pfiiiii,"a",@progbits
	.sectionflags	@""
	.align	4
.nv.constant0._Z16tensorLinearKernILi3EEvPKfS1_Pfiiiii:
	.zero		940


//--------------------- .nv.constant0._Z16tensorLinearKernILi1EEvPKfS1_Pfiiiii --------------------------
	.section	.nv.constant0._Z16tensorLinearKernILi1EEvPKfS1_Pfiiiii,"a",@progbits
	.sectionflags	@""
	.align	4
.nv.constant0._Z16tensorLinearKernILi1EEvPKfS1_Pfiiiii:
	.zero		940


//--------------------- SYMBOLS --------------------------

	.type		.nv.reservedSmem.offset0,@object
	.size		.nv.reservedSmem.offset0,0x4
